//
// Generated by NVIDIA NVVM Compiler
//
// Compiler Build ID: CL-36424714
// Cuda compilation tools, release 13.0, V13.0.88
// Based on NVVM 20.0.0
//

.version 9.0
.target sm_100
.address_size 64

	// .globl	candidate3
// _ZZ10candidate3E15pad_temp_shared has been demoted
// _ZZ10candidate3E13kernel_shared has been demoted

.visible .entry candidate3(
	.param .u64 .ptr .align 1 candidate3_param_0,
	.param .u64 .ptr .align 1 candidate3_param_1,
	.param .u64 .ptr .align 1 candidate3_param_2
)
.maxntid 224
{
	.reg .pred 	%p<52>;
	.reg .b16 	%rs<34>;
	.reg .b32 	%r<132>;
	.reg .b32 	%f<236>;
	.reg .b64 	%rd<34>;
	// demoted variable
	.shared .align 4 .b8 _ZZ10candidate3E15pad_temp_shared[8192];
	// demoted variable
	.shared .align 4 .b8 _ZZ10candidate3E13kernel_shared[2304];
	ld.param.u64 	%rd5, [candidate3_param_0];
	ld.param.u64 	%rd6, [candidate3_param_1];
	cvta.to.global.u64 	%rd1, %rd6;
	cvta.to.global.u64 	%rd2, %rd5;
	mov.u32 	%r1, %tid.x;
	and.b32  	%r2, %r1, 15;
	shr.u32 	%r26, %r1, 4;
	mul.lo.s32 	%r3, %r26, 14;
	add.s32 	%r28, %r2, -15;
	shl.b32 	%r29, %r1, 2;
	mov.u32 	%r30, _ZZ10candidate3E15pad_temp_shared;
	add.s32 	%r4, %r30, %r29;
	and.b32  	%r31, %r1, 240;
	setp.eq.s32 	%p6, %r31, 64;
	sub.s32 	%r32, 3, %r26;
	and.b32  	%r33, %r32, 15;
	setp.eq.s32 	%p7, %r33, 0;
	add.s32 	%r34, %r1, 448;
	shr.u32 	%r35, %r34, 8;
	add.s32 	%r36, %r26, 12;
	and.b32  	%r37, %r36, 15;
	mad.lo.s32 	%r38, %r35, 196, %r28;
	mad.lo.s32 	%r5, %r37, 14, %r38;
	setp.eq.s32 	%p8, %r31, 96;
	sub.s32 	%r39, 5, %r26;
	and.b32  	%r40, %r39, 15;
	setp.eq.s32 	%p9, %r40, 0;
	add.s32 	%r41, %r1, 672;
	shr.u32 	%r42, %r41, 8;
	add.s32 	%r43, %r26, 10;
	and.b32  	%r44, %r43, 15;
	mad.lo.s32 	%r45, %r42, 196, %r28;
	mad.lo.s32 	%r6, %r44, 14, %r45;
	setp.eq.s32 	%p10, %r31, 160;
	sub.s32 	%r46, 9, %r26;
	and.b32  	%r47, %r46, 15;
	setp.eq.s32 	%p11, %r47, 0;
	add.s32 	%r48, %r1, 1120;
	shr.u32 	%r49, %r48, 8;
	add.s32 	%r50, %r26, 6;
	and.b32  	%r51, %r50, 15;
	mad.lo.s32 	%r52, %r49, 196, %r28;
	mad.lo.s32 	%r7, %r51, 14, %r52;
	setp.eq.s32 	%p12, %r31, 192;
	sub.s32 	%r53, 11, %r26;
	and.b32  	%r54, %r53, 15;
	setp.eq.s32 	%p13, %r54, 0;
	mov.u32 	%r8, %ctaid.x;
	mul.lo.s32 	%r55, %r8, 18432;
	cvt.u16.u32 	%rs1, %r1;
	mul.lo.s16 	%rs2, %rs1, 57;
	shr.u16 	%rs3, %rs2, 12;
	mul.wide.u16 	%r56, %rs3, 2304;
	mul.lo.s16 	%rs4, %rs3, 72;
	sub.s16 	%rs5, %rs1, %rs4;
	cvt.u32.u16 	%r57, %rs5;
	and.b32  	%r58, %r57, 255;
	or.b32  	%r59, %r55, %r58;
	add.s32 	%r9, %r59, %r56;
	add.s16 	%rs6, %rs1, 224;
	mul.hi.u16 	%rs7, %rs6, 911;
	mul.lo.s16 	%rs8, %rs7, 2304;
	cvt.u32.u16 	%r60, %rs8;
	add.s16 	%rs9, %rs1, 8;
	and.b16  	%rs10, %rs9, 255;
	mul.lo.s16 	%rs11, %rs10, 57;
	shr.u16 	%rs12, %rs11, 12;
	mul.lo.s16 	%rs13, %rs12, 72;
	sub.s16 	%rs14, %rs9, %rs13;
	cvt.u32.u16 	%r61, %rs14;
	and.b32  	%r62, %r61, 255;
	or.b32  	%r63, %r55, %r62;
	add.s32 	%r10, %r63, %r60;
	cvt.u16.u32 	%rs15, %r34;
	mul.hi.u16 	%rs16, %rs15, 911;
	mul.lo.s16 	%rs17, %rs16, 2304;
	cvt.u32.u16 	%r64, %rs17;
	setp.lt.u32 	%p14, %r1, 56;
	selp.b32 	%r65, 16, -56, %p14;
	or.b32  	%r66, %r55, %r1;
	add.s32 	%r67, %r66, %r65;
	add.s32 	%r11, %r67, %r64;
	shr.u16 	%rs18, %rs1, 2;
	mul.lo.s16 	%rs19, %rs18, 37;
	shr.u16 	%rs20, %rs19, 8;
	mul.lo.s16 	%rs21, %rs20, 28;
	sub.s16 	%rs22, %rs1, %rs21;
	and.b16  	%rs23, %rs22, 255;
	setp.gt.u16 	%p15, %rs23, 13;
	selp.b32 	%r68, 112, 0, %p15;
	shr.u16 	%rs24, %rs1, 1;
	mul.lo.s16 	%rs25, %rs24, 147;
	shr.u16 	%rs26, %rs25, 10;
	mul.lo.s16 	%rs27, %rs26, 14;
	sub.s16 	%rs28, %rs1, %rs27;
	cvt.u32.u16 	%r69, %rs28;
	and.b32  	%r12, %r69, 255;
	or.b32  	%r13, %r68, %r12;
	or.pred  	%p1, %p6, %p7;
	or.pred  	%p2, %p8, %p9;
	or.pred  	%p3, %p10, %p11;
	or.pred  	%p4, %p12, %p13;
	mul.wide.u16 	%r70, %rs20, 288;
	mov.u32 	%r71, _ZZ10candidate3E13kernel_shared;
	add.s32 	%r72, %r70, %r71;
	add.s32 	%r14, %r72, 72;
	mov.b32 	%r129, 0;
	mov.f32 	%f229, 0f00000000;
	shl.b32 	%r119, %r13, 2;
	mov.f32 	%f230, %f229;
	mov.f32 	%f231, %f229;
	mov.f32 	%f232, %f229;
	mov.f32 	%f233, %f229;
	mov.f32 	%f234, %f229;
	mov.f32 	%f235, %f229;
$L__BB0_1:
	setp.lt.u32 	%p16, %r1, 16;
	bar.sync 	0;
	mov.f32 	%f212, 0f00000000;
	@%p16 bra 	$L__BB0_5;
	setp.eq.s32 	%p17, %r2, 0;
	@%p17 bra 	$L__BB0_5;
	setp.eq.s32 	%p18, %r2, 15;
	@%p18 bra 	$L__BB0_5;
	add.s32 	%r73, %r2, %r3;
	mad.lo.s32 	%r74, %r129, 1568, %r73;
	add.s32 	%r75, %r74, -15;
	mul.wide.u32 	%rd7, %r75, 4;
	add.s64 	%rd8, %rd2, %rd7;
	ld.global.nc.f32 	%f212, [%rd8];
$L__BB0_5:
	st.shared.f32 	[%r4], %f212;
	and.b32  	%r76, %r1, 240;
	setp.eq.s32 	%p19, %r76, 32;
	shr.u32 	%r77, %r1, 4;
	sub.s32 	%r79, 1, %r77;
	and.b32  	%r80, %r79, 15;
	setp.eq.s32 	%p20, %r80, 0;
	or.pred  	%p21, %p19, %p20;
	mov.f32 	%f213, 0f00000000;
	@%p21 bra 	$L__BB0_9;
	setp.eq.s32 	%p22, %r2, 0;
	@%p22 bra 	$L__BB0_9;
	setp.eq.s32 	%p23, %r2, 15;
	@%p23 bra 	$L__BB0_9;
	add.s32 	%r81, %r1, 224;
	shr.u32 	%r82, %r81, 8;
	mad.lo.s32 	%r83, %r82, 196, %r2;
	add.s32 	%r85, %r77, 14;
	and.b32  	%r86, %r85, 15;
	mad.lo.s32 	%r87, %r86, 14, %r83;
	mad.lo.s32 	%r88, %r129, 1568, %r87;
	mul.wide.u32 	%rd9, %r88, 4;
	add.s64 	%rd10, %rd2, %rd9;
	ld.global.nc.f32 	%f213, [%rd10+-60];
$L__BB0_9:
	st.shared.f32 	[%r4+896], %f213;
	mov.f32 	%f214, 0f00000000;
	@%p1 bra 	$L__BB0_13;
	setp.eq.s32 	%p24, %r2, 0;
	@%p24 bra 	$L__BB0_13;
	setp.eq.s32 	%p25, %r2, 15;
	@%p25 bra 	$L__BB0_13;
	mad.lo.s32 	%r89, %r129, 1568, %r5;
	mul.wide.u32 	%rd11, %r89, 4;
	add.s64 	%rd12, %rd2, %rd11;
	ld.global.nc.f32 	%f214, [%rd12];
$L__BB0_13:
	st.shared.f32 	[%r4+1792], %f214;
	mov.f32 	%f215, 0f00000000;
	@%p2 bra 	$L__BB0_17;
	setp.eq.s32 	%p26, %r2, 0;
	@%p26 bra 	$L__BB0_17;
	setp.eq.s32 	%p27, %r2, 15;
	@%p27 bra 	$L__BB0_17;
	mad.lo.s32 	%r90, %r129, 1568, %r6;
	mul.wide.u32 	%rd13, %r90, 4;
	add.s64 	%rd14, %rd2, %rd13;
	ld.global.nc.f32 	%f215, [%rd14];
$L__BB0_17:
	st.shared.f32 	[%r4+2688], %f215;
	cvt.u16.u32 	%rs30, %r1;
	and.b16  	%rs29, %rs30, 240;
	mov.f32 	%f216, 0f00000000;
	setp.eq.s16 	%p28, %rs29, 112;
	@%p28 bra 	$L__BB0_22;
	setp.eq.s16 	%p29, %rs29, 128;
	@%p29 bra 	$L__BB0_22;
	setp.eq.s32 	%p30, %r2, 0;
	@%p30 bra 	$L__BB0_22;
	setp.eq.s32 	%p31, %r2, 15;
	@%p31 bra 	$L__BB0_22;
	add.s32 	%r91, %r1, 896;
	shr.u32 	%r92, %r91, 8;
	mad.lo.s32 	%r93, %r92, 196, %r2;
	xor.b32  	%r95, %r77, 8;
	mad.lo.s32 	%r96, %r95, 14, %r93;
	mad.lo.s32 	%r97, %r129, 1568, %r96;
	add.s32 	%r98, %r97, -15;
	mul.wide.u32 	%rd15, %r98, 4;
	add.s64 	%rd16, %rd2, %rd15;
	ld.global.nc.f32 	%f216, [%rd16];
$L__BB0_22:
	st.shared.f32 	[%r4+3584], %f216;
	mov.f32 	%f217, 0f00000000;
	@%p3 bra 	$L__BB0_26;
	setp.eq.s32 	%p32, %r2, 0;
	@%p32 bra 	$L__BB0_26;
	setp.eq.s32 	%p33, %r2, 15;
	@%p33 bra 	$L__BB0_26;
	mad.lo.s32 	%r99, %r129, 1568, %r7;
	mul.wide.u32 	%rd17, %r99, 4;
	add.s64 	%rd18, %rd2, %rd17;
	ld.global.nc.f32 	%f217, [%rd18];
$L__BB0_26:
	st.shared.f32 	[%r4+4480], %f217;
	mov.f32 	%f218, 0f00000000;
	@%p4 bra 	$L__BB0_30;
	setp.eq.s32 	%p34, %r2, 0;
	@%p34 bra 	$L__BB0_30;
	setp.eq.s32 	%p35, %r2, 15;
	@%p35 bra 	$L__BB0_30;
	add.s32 	%r100, %r1, 1344;
	shr.u32 	%r101, %r100, 8;
	mad.lo.s32 	%r102, %r101, 196, %r2;
	add.s32 	%r104, %r77, 4;
	and.b32  	%r105, %r104, 15;
	mad.lo.s32 	%r106, %r105, 14, %r102;
	mad.lo.s32 	%r107, %r129, 1568, %r106;
	add.s32 	%r108, %r107, -15;
	mul.wide.u32 	%rd19, %r108, 4;
	add.s64 	%rd20, %rd2, %rd19;
	ld.global.nc.f32 	%f218, [%rd20];
$L__BB0_30:
	setp.gt.u32 	%p36, %r1, 207;
	st.shared.f32 	[%r4+5376], %f218;
	mul.lo.s32 	%r16, %r129, 1568;
	add.s32 	%r109, %r2, %r3;
	add.s32 	%r110, %r109, %r16;
	mul.wide.u32 	%rd21, %r110, 4;
	add.s64 	%rd3, %rd2, %rd21;
	mov.f32 	%f219, 0f00000000;
	@%p36 bra 	$L__BB0_34;
	setp.eq.s32 	%p37, %r2, 0;
	@%p37 bra 	$L__BB0_34;
	setp.eq.s32 	%p38, %r2, 15;
	@%p38 bra 	$L__BB0_34;
	ld.global.nc.f32 	%f219, [%rd3+4756];
$L__BB0_34:
	setp.lt.u32 	%p39, %r1, 16;
	st.shared.f32 	[%r4+6272], %f219;
	mov.f32 	%f220, 0f00000000;
	@%p39 bra 	$L__BB0_38;
	setp.eq.s32 	%p40, %r2, 0;
	@%p40 bra 	$L__BB0_38;
	setp.eq.s32 	%p41, %r2, 15;
	@%p41 bra 	$L__BB0_38;
	ld.global.nc.f32 	%f220, [%rd3+5428];
$L__BB0_38:
	setp.gt.u32 	%p42, %r1, 31;
	st.shared.f32 	[%r4+7168], %f220;
	@%p42 bra 	$L__BB0_42;
	setp.gt.u32 	%p43, %r1, 14;
	setp.eq.s32 	%p44, %r2, 0;
	mov.f32 	%f221, 0f00000000;
	or.pred  	%p45, %p43, %p44;
	@%p45 bra 	$L__BB0_41;
	add.s32 	%r111, %r1, %r16;
	mul.wide.u32 	%rd22, %r111, 4;
	add.s64 	%rd23, %rd2, %rd22;
	ld.global.nc.f32 	%f221, [%rd23+6212];
$L__BB0_41:
	st.shared.f32 	[%r4+8064], %f221;
$L__BB0_42:
	setp.gt.u32 	%p46, %r1, 127;
	mul.lo.s32 	%r17, %r129, 72;
	add.s32 	%r112, %r9, %r17;
	mul.wide.u32 	%rd24, %r112, 4;
	add.s64 	%rd25, %rd1, %rd24;
	ld.global.nc.f32 	%f69, [%rd25];
	shl.b32 	%r113, %r1, 2;
	mov.u32 	%r114, _ZZ10candidate3E13kernel_shared;
	add.s32 	%r18, %r114, %r113;
	st.shared.f32 	[%r18], %f69;
	add.s32 	%r115, %r10, %r17;
	mul.wide.u32 	%rd26, %r115, 4;
	add.s64 	%rd27, %rd1, %rd26;
	ld.global.nc.f32 	%f70, [%rd27];
	st.shared.f32 	[%r18+896], %f70;
	@%p46 bra 	$L__BB0_44;
	add.s32 	%r116, %r11, %r17;
	mul.wide.u32 	%rd28, %r116, 4;
	add.s64 	%rd29, %rd1, %rd28;
	ld.global.nc.f32 	%f71, [%rd29];
	st.shared.f32 	[%r18+1792], %f71;
$L__BB0_44:
	bar.sync 	0;
	mov.b32 	%r130, 0;
	mov.pred 	%p51, -1;
$L__BB0_45:
	mov.pred 	%p5, %p51;
	mad.lo.s32 	%r20, %r130, 144, %r14;
	shl.b32 	%r120, %r130, 12;
	or.b32  	%r121, %r120, %r119;
	mov.u32 	%r122, _ZZ10candidate3E15pad_temp_shared;
	add.s32 	%r21, %r122, %r121;
	mov.b32 	%r131, 2048;
$L__BB0_46:
	add.s32 	%r123, %r21, %r131;
	ld.shared.f32 	%f72, [%r123+-2048];
	add.s32 	%r124, %r20, %r131;
	ld.shared.f32 	%f73, [%r124+-2120];
	fma.rn.f32 	%f74, %f72, %f73, %f235;
	ld.shared.f32 	%f75, [%r123+-1984];
	fma.rn.f32 	%f76, %f75, %f73, %f234;
	ld.shared.f32 	%f77, [%r123+-1920];
	fma.rn.f32 	%f78, %f77, %f73, %f233;
	ld.shared.f32 	%f79, [%r123+-1856];
	fma.rn.f32 	%f80, %f79, %f73, %f232;
	ld.shared.f32 	%f81, [%r123+-1792];
	fma.rn.f32 	%f82, %f81, %f73, %f231;
	ld.shared.f32 	%f83, [%r123+-1728];
	fma.rn.f32 	%f84, %f83, %f73, %f230;
	ld.shared.f32 	%f85, [%r123+-1664];
	fma.rn.f32 	%f86, %f85, %f73, %f229;
	ld.shared.f32 	%f87, [%r124+-2108];
	fma.rn.f32 	%f88, %f75, %f87, %f74;
	fma.rn.f32 	%f89, %f87, %f77, %f76;
	fma.rn.f32 	%f90, %f79, %f87, %f78;
	fma.rn.f32 	%f91, %f87, %f81, %f80;
	fma.rn.f32 	%f92, %f83, %f87, %f82;
	fma.rn.f32 	%f93, %f87, %f85, %f84;
	ld.shared.f32 	%f94, [%r123+-1600];
	fma.rn.f32 	%f95, %f94, %f87, %f86;
	ld.shared.f32 	%f96, [%r124+-2096];
	fma.rn.f32 	%f97, %f77, %f96, %f88;
	fma.rn.f32 	%f98, %f96, %f79, %f89;
	fma.rn.f32 	%f99, %f81, %f96, %f90;
	fma.rn.f32 	%f100, %f96, %f83, %f91;
	fma.rn.f32 	%f101, %f85, %f96, %f92;
	fma.rn.f32 	%f102, %f96, %f94, %f93;
	ld.shared.f32 	%f103, [%r123+-1536];
	fma.rn.f32 	%f104, %f103, %f96, %f95;
	ld.shared.f32 	%f105, [%r123+-1024];
	ld.shared.f32 	%f106, [%r124+-2084];
	fma.rn.f32 	%f107, %f105, %f106, %f97;
	ld.shared.f32 	%f108, [%r123+-960];
	fma.rn.f32 	%f109, %f108, %f106, %f98;
	ld.shared.f32 	%f110, [%r123+-896];
	fma.rn.f32 	%f111, %f110, %f106, %f99;
	ld.shared.f32 	%f112, [%r123+-832];
	fma.rn.f32 	%f113, %f112, %f106, %f100;
	ld.shared.f32 	%f114, [%r123+-768];
	fma.rn.f32 	%f115, %f114, %f106, %f101;
	ld.shared.f32 	%f116, [%r123+-704];
	fma.rn.f32 	%f117, %f116, %f106, %f102;
	ld.shared.f32 	%f118, [%r123+-640];
	fma.rn.f32 	%f119, %f118, %f106, %f104;
	ld.shared.f32 	%f120, [%r124+-2072];
	fma.rn.f32 	%f121, %f108, %f120, %f107;
	fma.rn.f32 	%f122, %f120, %f110, %f109;
	fma.rn.f32 	%f123, %f112, %f120, %f111;
	fma.rn.f32 	%f124, %f120, %f114, %f113;
	fma.rn.f32 	%f125, %f116, %f120, %f115;
	fma.rn.f32 	%f126, %f120, %f118, %f117;
	ld.shared.f32 	%f127, [%r123+-576];
	fma.rn.f32 	%f128, %f127, %f120, %f119;
	ld.shared.f32 	%f129, [%r124+-2060];
	fma.rn.f32 	%f130, %f110, %f129, %f121;
	fma.rn.f32 	%f131, %f129, %f112, %f122;
	fma.rn.f32 	%f132, %f114, %f129, %f123;
	fma.rn.f32 	%f133, %f129, %f116, %f124;
	fma.rn.f32 	%f134, %f118, %f129, %f125;
	fma.rn.f32 	%f135, %f129, %f127, %f126;
	ld.shared.f32 	%f136, [%r123+-512];
	fma.rn.f32 	%f137, %f136, %f129, %f128;
	ld.shared.f32 	%f138, [%r123];
	ld.shared.f32 	%f139, [%r124+-2048];
	fma.rn.f32 	%f140, %f138, %f139, %f130;
	ld.shared.f32 	%f141, [%r123+64];
	fma.rn.f32 	%f142, %f141, %f139, %f131;
	ld.shared.f32 	%f143, [%r123+128];
	fma.rn.f32 	%f144, %f143, %f139, %f132;
	ld.shared.f32 	%f145, [%r123+192];
	fma.rn.f32 	%f146, %f145, %f139, %f133;
	ld.shared.f32 	%f147, [%r123+256];
	fma.rn.f32 	%f148, %f147, %f139, %f134;
	ld.shared.f32 	%f149, [%r123+320];
	fma.rn.f32 	%f150, %f149, %f139, %f135;
	ld.shared.f32 	%f151, [%r123+384];
	fma.rn.f32 	%f152, %f151, %f139, %f137;
	ld.shared.f32 	%f153, [%r124+-2036];
	fma.rn.f32 	%f154, %f141, %f153, %f140;
	fma.rn.f32 	%f155, %f153, %f143, %f142;
	fma.rn.f32 	%f156, %f145, %f153, %f144;
	fma.rn.f32 	%f157, %f153, %f147, %f146;
	fma.rn.f32 	%f158, %f149, %f153, %f148;
	fma.rn.f32 	%f159, %f153, %f151, %f150;
	ld.shared.f32 	%f160, [%r123+448];
	fma.rn.f32 	%f161, %f160, %f153, %f152;
	ld.shared.f32 	%f162, [%r124+-2024];
	fma.rn.f32 	%f163, %f143, %f162, %f154;
	fma.rn.f32 	%f164, %f162, %f145, %f155;
	fma.rn.f32 	%f165, %f147, %f162, %f156;
	fma.rn.f32 	%f166, %f162, %f149, %f157;
	fma.rn.f32 	%f167, %f151, %f162, %f158;
	fma.rn.f32 	%f168, %f162, %f160, %f159;
	ld.shared.f32 	%f169, [%r123+512];
	fma.rn.f32 	%f170, %f169, %f162, %f161;
	ld.shared.f32 	%f171, [%r123+1024];
	ld.shared.f32 	%f172, [%r124+-2012];
	fma.rn.f32 	%f173, %f171, %f172, %f163;
	ld.shared.f32 	%f174, [%r123+1088];
	fma.rn.f32 	%f175, %f174, %f172, %f164;
	ld.shared.f32 	%f176, [%r123+1152];
	fma.rn.f32 	%f177, %f176, %f172, %f165;
	ld.shared.f32 	%f178, [%r123+1216];
	fma.rn.f32 	%f179, %f178, %f172, %f166;
	ld.shared.f32 	%f180, [%r123+1280];
	fma.rn.f32 	%f181, %f180, %f172, %f167;
	ld.shared.f32 	%f182, [%r123+1344];
	fma.rn.f32 	%f183, %f182, %f172, %f168;
	ld.shared.f32 	%f184, [%r123+1408];
	fma.rn.f32 	%f185, %f184, %f172, %f170;
	ld.shared.f32 	%f186, [%r124+-2000];
	fma.rn.f32 	%f187, %f174, %f186, %f173;
	fma.rn.f32 	%f188, %f186, %f176, %f175;
	fma.rn.f32 	%f189, %f178, %f186, %f177;
	fma.rn.f32 	%f190, %f186, %f180, %f179;
	fma.rn.f32 	%f191, %f182, %f186, %f181;
	fma.rn.f32 	%f192, %f186, %f184, %f183;
	ld.shared.f32 	%f193, [%r123+1472];
	fma.rn.f32 	%f194, %f193, %f186, %f185;
	ld.shared.f32 	%f195, [%r124+-1988];
	fma.rn.f32 	%f235, %f176, %f195, %f187;
	fma.rn.f32 	%f234, %f195, %f178, %f188;
	fma.rn.f32 	%f233, %f180, %f195, %f189;
	fma.rn.f32 	%f232, %f195, %f182, %f190;
	fma.rn.f32 	%f231, %f184, %f195, %f191;
	fma.rn.f32 	%f230, %f195, %f193, %f192;
	ld.shared.f32 	%f196, [%r123+1536];
	fma.rn.f32 	%f229, %f196, %f195, %f194;
	add.s32 	%r131, %r131, 4;
	setp.ne.s32 	%p48, %r131, 2060;
	@%p48 bra 	$L__BB0_46;
	mov.b32 	%r130, 1;
	mov.pred 	%p51, 0;
	@%p5 bra 	$L__BB0_45;
	add.s32 	%r129, %r129, 1;
	setp.ne.s32 	%p50, %r129, 32;
	@%p50 bra 	$L__BB0_1;
	ld.param.u64 	%rd33, [candidate3_param_2];
	shr.u16 	%rs31, %rs1, 1;
	mul.lo.s16 	%rs32, %rs31, 147;
	shr.u16 	%rs33, %rs32, 10;
	mul.wide.u16 	%r126, %rs33, 98;
	mad.lo.s32 	%r127, %r8, 1568, %r12;
	add.s32 	%r128, %r127, %r126;
	cvta.to.global.u64 	%rd30, %rd33;
	mul.wide.u32 	%rd31, %r128, 4;
	add.s64 	%rd32, %rd30, %rd31;
	st.global.f32 	[%rd32], %f235;
	st.global.f32 	[%rd32+56], %f234;
	st.global.f32 	[%rd32+112], %f233;
	st.global.f32 	[%rd32+168], %f232;
	st.global.f32 	[%rd32+224], %f231;
	st.global.f32 	[%rd32+280], %f230;
	st.global.f32 	[%rd32+336], %f229;
	ret;

}


// ===== COMPILED SASS (sm_100) =====

	.target	sm_100

	.elftype	@"ET_EXEC"


//--------------------- .note.nv.tkinfo           --------------------------
	.section	.note.nv.tkinfo,"",@"SHT_NOTE"
	.sectionflags	@"SHF_NOTE_NV_TKINFO"
	.tkinfo
        /*0018*/ 	.word	0x00000002
        /*0030*/ 	.string	""
        /*0030*/ 	.string	"ptxas"
        /*0030*/ 	.string	"Cuda compilation tools, release 13.0, V13.0.88"
        /*0030*/ 	.string	"Build cuda_13.0.r13.0/compiler.36424714_0"
        /*0030*/ 	.string	"-arch sm_100 -m 64 "



//--------------------- .note.nv.cuinfo           --------------------------
	.section	.note.nv.cuinfo,"",@"SHT_NOTE"
	.sectionflags	@"SHF_NOTE_NV_CUINFO"
        /*0018*/ 	.short	0x0002
        /*001a*/ 	.short	0x0064
        /*001c*/ 	.short	0x0082
	.zero		2


//--------------------- .nv.info                  --------------------------
	.section	.nv.info,"",@"SHT_CUDA_INFO"
	.align	4


	//----- nvinfo : EIATTR_REGCOUNT
	.align		4
        /*0000*/ 	.byte	0x04, 0x2f
        /*0002*/ 	.short	(.L_1 - .L_0)
	.align		4
.L_0:
        /*0004*/ 	.word	index@(candidate3)
        /*0008*/ 	.word	0x00000020


	//----- nvinfo : EIATTR_FRAME_SIZE
	.align		4
.L_1:
        /*000c*/ 	.byte	0x04, 0x11
        /*000e*/ 	.short	(.L_3 - .L_2)
	.align		4
.L_2:
        /*0010*/ 	.word	index@(candidate3)
        /*0014*/ 	.word	0x00000000


	//----- nvinfo : EIATTR_MIN_STACK_SIZE
	.align		4
.L_3:
        /*0018*/ 	.byte	0x04, 0x12
        /*001a*/ 	.short	(.L_5 - .L_4)
	.align		4
.L_4:
        /*001c*/ 	.word	index@(candidate3)
        /*0020*/ 	.word	0x00000000
.L_5:


//--------------------- .nv.compat                --------------------------
	.section	.nv.compat,"",@"SHT_CUDA_COMPAT_INFO"
	.align	4
        /*0000*/ 	.byte	0x02, 0x09, 0x00, 0x00, 0x02, 0x02, 0x01, 0x00, 0x02, 0x05, 0x05, 0x00, 0x03, 0x07, 0x01, 0x01
        /*0010*/ 	.byte	0x02, 0x03, 0x00, 0x00, 0x02, 0x06, 0x01, 0x00, 0x04, 0x0b, 0x08, 0x00, 0x09, 0x00, 0x00, 0x00
        /*0020*/ 	.byte	0x00, 0x00, 0x00, 0x00


//--------------------- .nv.info.candidate3       --------------------------
	.section	.nv.info.candidate3,"",@"SHT_CUDA_INFO"
	.sectionflags	@""
	.align	4


	//----- nvinfo : EIATTR_CUDA_API_VERSION
	.align		4
        /*0000*/ 	.byte	0x04, 0x37
        /*0002*/ 	.short	(.L_7 - .L_6)
.L_6:
        /*0004*/ 	.word	0x00000082


	//----- nvinfo : EIATTR_KPARAM_INFO
	.align		4
.L_7:
        /*0008*/ 	.byte	0x04, 0x17
        /*000a*/ 	.short	(.L_9 - .L_8)
.L_8:
        /*000c*/ 	.word	0x00000000
        /*0010*/ 	.short	0x0002
        /*0012*/ 	.short	0x0010
        /*0014*/ 	.byte	0x00, 0xf5, 0x21, 0x00


	//----- nvinfo : EIATTR_KPARAM_INFO
	.align		4
.L_9:
        /*0018*/ 	.byte	0x04, 0x17
        /*001a*/ 	.short	(.L_11 - .L_10)
.L_10:
        /*001c*/ 	.word	0x00000000
        /*0020*/ 	.short	0x0001
        /*0022*/ 	.short	0x0008
        /*0024*/ 	.byte	0x00, 0xf5, 0x21, 0x00


	//----- nvinfo : EIATTR_KPARAM_INFO
	.align		4
.L_11:
        /*0028*/ 	.byte	0x04, 0x17
        /*002a*/ 	.short	(.L_13 - .L_12)
.L_12:
        /*002c*/ 	.word	0x00000000
        /*0030*/ 	.short	0x0000
        /*0032*/ 	.short	0x0000
        /*0034*/ 	.byte	0x00, 0xf5, 0x21, 0x00


	//----- nvinfo : EIATTR_SPARSE_MMA_MASK
	.align		4
.L_13:
        /*0038*/ 	.byte	0x03, 0x50
        /*003a*/ 	.short	0x0000


	//----- nvinfo : EIATTR_MAXREG_COUNT
	.align		4
        /*003c*/ 	.byte	0x03, 0x1b
        /*003e*/ 	.short	0x00ff


	//----- nvinfo : EIATTR_NUM_BARRIERS
	.align		4
        /*0040*/ 	.byte	0x02, 0x4c
        /*0042*/ 	.byte	0x01
	.zero		1


	//----- nvinfo : EIATTR_MERCURY_ISA_VERSION
	.align		4
        /*0044*/ 	.byte	0x03, 0x5f
        /*0046*/ 	.short	0x0101


	//----- nvinfo : EIATTR_VRC_CTA_INIT_COUNT
	.align		4
        /*0048*/ 	.byte	0x02, 0x4a
	.zero		1
	.zero		1


	//----- nvinfo : EIATTR_EXIT_INSTR_OFFSETS
	.align		4
        /*004c*/ 	.byte	0x04, 0x1c
        /*004e*/ 	.short	(.L_15 - .L_14)


	//   ....[0]....
.L_14:
        /*0050*/ 	.word	0x00001ab0


	//----- nvinfo : EIATTR_MAX_THREADS
	.align		4
.L_15:
        /*0054*/ 	.byte	0x04, 0x05
        /*0056*/ 	.short	(.L_17 - .L_16)
.L_16:
        /*0058*/ 	.word	0x000000e0
        /*005c*/ 	.word	0x00000001
        /*0060*/ 	.word	0x00000001


	//----- nvinfo : EIATTR_CRS_STACK_SIZE
	.align		4
.L_17:
        /*0064*/ 	.byte	0x04, 0x1e
        /*0066*/ 	.short	(.L_19 - .L_18)
.L_18:
        /*0068*/ 	.word	0x00000000


	//----- nvinfo : EIATTR_CBANK_PARAM_SIZE
	.align		4
.L_19:
        /*006c*/ 	.byte	0x03, 0x19
        /*006e*/ 	.short	0x0018


	//----- nvinfo : EIATTR_PARAM_CBANK
	.align		4
        /*0070*/ 	.byte	0x04, 0x0a
        /*0072*/ 	.short	(.L_21 - .L_20)
	.align		4
.L_20:
        /*0074*/ 	.word	index@(.nv.constant0.candidate3)
        /*0078*/ 	.short	0x0380
        /*007a*/ 	.short	0x0018


	//----- nvinfo : EIATTR_SW_WAR
	.align		4
.L_21:
        /*007c*/ 	.byte	0x04, 0x36
        /*007e*/ 	.short	(.L_23 - .L_22)
.L_22:
        /*0080*/ 	.word	0x00000008
.L_23:


//--------------------- .nv.callgraph             --------------------------
	.section	.nv.callgraph,"",@"SHT_CUDA_CALLGRAPH"
	.align	4
	.sectionentsize	8
	.align		4
        /*0000*/ 	.word	0x00000000
	.align		4
        /*0004*/ 	.word	0xffffffff
	.align		4
        /*0008*/ 	.word	0x00000000
	.align		4
        /*000c*/ 	.word	0xfffffffe
	.align		4
        /*0010*/ 	.word	0x00000000
	.align		4
        /*0014*/ 	.word	0xfffffffd
	.align		4
        /*0018*/ 	.word	0x00000000
	.align		4
        /*001c*/ 	.word	0xfffffffc


//--------------------- .text.candidate3          --------------------------
	.section	.text.candidate3,"ax",@progbits
	.align	128
        .global         candidate3
        .type           candidate3,@function
        .size           candidate3,(.L_x_8 - candidate3)
        .other          candidate3,@"STO_CUDA_ENTRY STV_DEFAULT"
candidate3:
.text.candidate3:
[----:B------:R-:W-:Y:S01]  /*0000*/  LDC R1, c[0x0][0x37c] ;  /* 0x0000df00ff017b82 */ /* 0x000fe20000000800 */
[----:B------:R-:W0:Y:S01]  /*0010*/  S2R R4, SR_CgaCtaId ;  /* 0x0000000000047919 */ /* 0x000e220000008800 */
[----:B------:R-:W-:Y:S02]  /*0020*/  MOV R2, 0x400 ;  /* 0x0000040000027802 */ /* 0x000fe40000000f00 */
[----:B------:R-:W-:Y:S02]  /*0030*/  CS2R R18, SRZ ;  /* 0x0000000000127805 */ /* 0x000fe4000001ff00 */
[----:B------:R-:W-:Y:S01]  /*0040*/  CS2R R20, SRZ ;  /* 0x0000000000147805 */ /* 0x000fe2000001ff00 */
[----:B------:R-:W1:Y:S01]  /*0050*/  S2R R6, SR_TID.X ;  /* 0x0000000000067919 */ /* 0x000e620000002100 */
[----:B------:R-:W-:Y:S01]  /*0060*/  IADD3 R7, PT, PT, R2, 0x2000, RZ ;  /* 0x0000200002077810 */ /* 0x000fe20007ffe0ff */
[----:B------:R-:W2:Y:S01]  /*0070*/  LDCU.64 UR6, c[0x0][0x358] ;  /* 0x00006b00ff0677ac */ /* 0x000ea20008000a00 */
[----:B------:R-:W3:Y:S02]  /*0080*/  S2R R0, SR_CTAID.X ;  /* 0x0000000000007919 */ /* 0x000ee40000002500 */
[----:B0-----:R-:W-:-:S02]  /*0090*/  LEA R7, R4, R7, 0x18 ;  /* 0x0000000704077211 */ /* 0x001fc400078ec0ff */
[C---:B-1----:R-:W-:Y:S02]  /*00a0*/  LOP3.LUT R2, R6.reuse, 0xf, RZ, 0xc0, !PT ;  /* 0x0000000f06027812 */ /* 0x042fe400078ec0ff */
[C---:B------:R-:W-:Y:S02]  /*00b0*/  IADD3 R3, PT, PT, R6.reuse, 0x1c0, RZ ;  /* 0x000001c006037810 */ /* 0x040fe40007ffe0ff */
[----:B------:R-:W-:Y:S01]  /*00c0*/  IADD3 R4, PT, PT, R6, 0x2a0, RZ ;  /* 0x000002a006047810 */ /* 0x000fe20007ffe0ff */
[----:B------:R-:W-:Y:S01]  /*00d0*/  VIADD R5, R2, 0xfffffff1 ;  /* 0xfffffff102057836 */ /* 0x000fe20000000000 */
[----:B------:R-:W-:Y:S01]  /*00e0*/  IADD3 R8, PT, PT, R6, 0x460, RZ ;  /* 0x0000046006087810 */ /* 0x000fe20007ffe0ff */
[----:B---3--:R-:W-:Y:S01]  /*00f0*/  IMAD R9, R0, 0x4800, RZ ;  /* 0x0000480000097824 */ /* 0x008fe200078e02ff */
[----:B------:R-:W-:Y:S02]  /*0100*/  SHF.R.U32.HI R10, RZ, 0x8, R3 ;  /* 0x00000008ff0a7819 */ /* 0x000fe40000011603 */
[----:B------:R-:W-:-:S02]  /*0110*/  SHF.R.U32.HI R4, RZ, 0x8, R4 ;  /* 0x00000008ff047819 */ /* 0x000fc40000011604 */
[----:B------:R-:W-:Y:S01]  /*0120*/  SHF.R.U32.HI R8, RZ, 0x8, R8 ;  /* 0x00000008ff087819 */ /* 0x000fe20000011608 */
[--C-:B------:R-:W-:Y:S01]  /*0130*/  IMAD R10, R10, 0xc4, R5.reuse ;  /* 0x000000c40a0a7824 */ /* 0x100fe200078e0205 */
[----:B------:R-:W-:Y:S01]  /*0140*/  SHF.R.U32.HI R2, RZ, 0x4, R6 ;  /* 0x00000004ff027819 */ /* 0x000fe20000011606 */
[--C-:B------:R-:W-:Y:S01]  /*0150*/  IMAD R4, R4, 0xc4, R5.reuse ;  /* 0x000000c404047824 */ /* 0x100fe200078e0205 */
[----:B------:R-:W-:Y:S01]  /*0160*/  LOP3.LUT R11, R6, 0xffff, RZ, 0xc0, !PT ;  /* 0x0000ffff060b7812 */ /* 0x000fe200078ec0ff */
[----:B------:R-:W-:Y:S01]  /*0170*/  IMAD R5, R8, 0xc4, R5 ;  /* 0x000000c408057824 */ /* 0x000fe200078e0205 */
[----:B------:R-:W-:Y:S02]  /*0180*/  IADD3 R12, PT, PT, -R2, 0x3, RZ ;  /* 0x00000003020c7810 */ /* 0x000fe40007ffe1ff */
[----:B------:R-:W-:Y:S02]  /*0190*/  SHF.R.U32.HI R8, RZ, 0x2, R11 ;  /* 0x00000002ff087819 */ /* 0x000fe4000001160b */
[----:B------:R-:W-:-:S02]  /*01a0*/  LOP3.LUT P0, RZ, R12, 0xf, RZ, 0xc0, !PT ;  /* 0x0000000f0cff7812 */ /* 0x000fc4000780c0ff */
[----:B------:R-:W-:Y:S02]  /*01b0*/  ISETP.GE.U32.AND P4, PT, R6, 0x38, PT ;  /* 0x000000380600780c */ /* 0x000fe40003f86070 */
[----:B------:R-:W-:Y:S02]  /*01c0*/  PRMT R12, R8, 0x9910, RZ ;  /* 0x00009910080c7816 */ /* 0x000fe400000000ff */
[----:B------:R-:W-:Y:S02]  /*01d0*/  SHF.R.U32.HI R8, RZ, 0x1, R11 ;  /* 0x00000001ff087819 */ /* 0x000fe4000001160b */
[----:B------:R-:W-:Y:S02]  /*01e0*/  MOV R11, R12 ;  /* 0x0000000c000b7202 */ /* 0x000fe40000000f00 */
[----:B------:R-:W-:Y:S02]  /*01f0*/  IADD3 R13, PT, PT, -R2, 0x5, RZ ;  /* 0x00000005020d7810 */ /* 0x000fe40007ffe1ff */
[----:B------:R-:W-:Y:S01]  /*0200*/  LOP3.LUT R9, R9, R6, RZ, 0xfc, !PT ;  /* 0x0000000609097212 */ /* 0x000fe200078efcff */
[----:B------:R-:W-:Y:S01]  /*0210*/  IMAD R11, R11, 0x25, RZ ;  /* 0x000000250b0b7824 */ /* 0x000fe200078e02ff */
[----:B------:R-:W-:-:S02]  /*0220*/  LOP3.LUT P1, RZ, R13, 0xf, RZ, 0xc0, !PT ;  /* 0x0000000f0dff7812 */ /* 0x000fc4000782c0ff */
[----:B------:R-:W-:Y:S02]  /*0230*/  PRMT R13, R8, 0x9910, RZ ;  /* 0x00009910080d7816 */ /* 0x000fe400000000ff */
[C---:B------:R-:W-:Y:S02]  /*0240*/  IADD3 R8, PT, PT, R9.reuse, 0x10, RZ ;  /* 0x0000001009087810 */ /* 0x040fe40007ffe0ff */
[----:B------:R-:W-:Y:S01]  /*0250*/  @P4 IADD3 R8, PT, PT, R9, -0x38, RZ ;  /* 0xffffffc809084810 */ /* 0x000fe20007ffe0ff */
[----:B------:R-:W-:Y:S01]  /*0260*/  IMAD R13, R13, 0x93, RZ ;  /* 0x000000930d0d7824 */ /* 0x000fe200078e02ff */
[----:B------:R-:W-:Y:S01]  /*0270*/  LOP3.LUT R9, R11, 0xffff, RZ, 0xc0, !PT ;  /* 0x0000ffff0b097812 */ /* 0x000fe200078ec0ff */
[C---:B------:R-:W-:Y:S01]  /*0280*/  VIADD R11, R2.reuse, 0xc ;  /* 0x0000000c020b7836 */ /* 0x040fe20000000000 */
[C---:B------:R-:W-:Y:S02]  /*0290*/  IADD3 R12, PT, PT, -R2.reuse, 0x9, RZ ;  /* 0x00000009020c7810 */ /* 0x040fe40007ffe1ff */
[----:B------:R-:W-:-:S02]  /*02a0*/  IADD3 R14, PT, PT, -R2, 0xb, RZ ;  /* 0x0000000b020e7810 */ /* 0x000fc40007ffe1ff */
[----:B------:R-:W-:Y:S02]  /*02b0*/  SHF.R.U32.HI R9, RZ, 0x8, R9 ;  /* 0x00000008ff097819 */ /* 0x000fe40000011609 */
[----:B------:R-:W-:Y:S02]  /*02c0*/  LOP3.LUT P2, RZ, R12, 0xf, RZ, 0xc0, !PT ;  /* 0x0000000f0cff7812 */ /* 0x000fe4000784c0ff */
[----:B------:R-:W-:Y:S02]  /*02d0*/  IADD3 R12, PT, PT, R2, 0xa, RZ ;  /* 0x0000000a020c7810 */ /* 0x000fe40007ffe0ff */
[----:B------:R-:W-:Y:S02]  /*02e0*/  LOP3.LUT R11, R11, 0xf, RZ, 0xc0, !PT ;  /* 0x0000000f0b0b7812 */ /* 0x000fe400078ec0ff */
[----:B------:R-:W-:Y:S02]  /*02f0*/  LOP3.LUT P3, RZ, R14, 0xf, RZ, 0xc0, !PT ;  /* 0x0000000f0eff7812 */ /* 0x000fe4000786c0ff */
[----:B------:R-:W-:-:S02]  /*0300*/  PRMT R16, R9, 0x9910, RZ ;  /* 0x0000991009107816 */ /* 0x000fc400000000ff */
[----:B------:R-:W-:Y:S01]  /*0310*/  LOP3.LUT R14, R3, 0xffff, RZ, 0xc0, !PT ;  /* 0x0000ffff030e7812 */ /* 0x000fe200078ec0ff */
[----:B------:R-:W-:Y:S01]  /*0320*/  IMAD R3, R11, 0xe, R10 ;  /* 0x0000000e0b037824 */ /* 0x000fe200078e020a */
[----:B------:R-:W-:Y:S02]  /*0330*/  LOP3.LUT R15, R13, 0xffff, RZ, 0xc0, !PT ;  /* 0x0000ffff0d0f7812 */ /* 0x000fe400078ec0ff */
[----:B------:R-:W-:Y:S01]  /*0340*/  LOP3.LUT R13, R12, 0xf, RZ, 0xc0, !PT ;  /* 0x0000000f0c0d7812 */ /* 0x000fe200078ec0ff */
[----:B------:R-:W-:Y:S01]  /*0350*/  IMAD R11, R14, 0x38f, RZ ;  /* 0x0000038f0e0b7824 */ /* 0x000fe200078e02ff */
[----:B------:R-:W-:Y:S02]  /*0360*/  MOV R12, R16 ;  /* 0x00000010000c7202 */ /* 0x000fe40000000f00 */
[----:B------:R-:W-:Y:S01]  /*0370*/  SHF.R.U32.HI R10, RZ, 0xa, R15 ;  /* 0x0000000aff0a7819 */ /* 0x000fe2000001160f */
[----:B------:R-:W-:Y:S01]  /*0380*/  IMAD R4, R13, 0xe, R4 ;  /* 0x0000000e0d047824 */ /* 0x000fe200078e0204 */
[----:B------:R-:W-:Y:S01]  /*0390*/  SHF.R.U32.HI R11, RZ, 0x10, R11 ;  /* 0x00000010ff0b7819 */ /* 0x000fe2000001160b */
[----:B------:R-:W-:Y:S01]  /*03a0*/  IMAD R12, R12, 0x1c, RZ ;  /* 0x0000001c0c0c7824 */ /* 0x000fe200078e02ff */
[----:B------:R-:W-:-:S02]  /*03b0*/  PRMT R13, R10, 0x9910, RZ ;  /* 0x000099100a0d7816 */ /* 0x000fc400000000ff */
[----:B------:R-:W-:Y:S02]  /*03c0*/  IADD3 R10, PT, PT, R2, 0x6, RZ ;  /* 0x00000006020a7810 */ /* 0x000fe40007ffe0ff */
[----:B------:R-:W-:Y:S02]  /*03d0*/  IADD3 R14, PT, PT, RZ, -R12, RZ ;  /* 0x8000000cff0e7210 */ /* 0x000fe40007ffe0ff */
[----:B------:R-:W-:Y:S02]  /*03e0*/  LOP3.LUT R10, R10, 0xf, RZ, 0xc0, !PT ;  /* 0x0000000f0a0a7812 */ /* 0x000fe400078ec0ff */
[----:B------:R-:W-:Y:S01]  /*03f0*/  PRMT R12, R11, 0x9910, RZ ;  /* 0x000099100b0c7816 */ /* 0x000fe200000000ff */
[----:B------:R-:W-:Y:S01]  /*0400*/  IMAD R11, R13, 0xe, RZ ;  /* 0x0000000e0d0b7824 */ /* 0x000fe200078e02ff */
[----:B------:R-:W-:Y:S01]  /*0410*/  PRMT R13, R14, 0x7710, RZ ;  /* 0x000077100e0d7816 */ /* 0x000fe200000000ff */
[----:B------:R-:W-:Y:S01]  /*0420*/  IMAD R5, R10, 0xe, R5 ;  /* 0x0000000e0a057824 */ /* 0x000fe200078e0205 */
[----:B------:R-:W-:Y:S01]  /*0430*/  LOP3.LUT R15, R6, 0xf0, RZ, 0xc0, !PT ;  /* 0x000000f0060f7812 */ /* 0x000fe200078ec0ff */
[----:B------:R-:W-:Y:S01]  /*0440*/  IMAD.MOV.U32 R10, RZ, RZ, R12 ;  /* 0x000000ffff0a7224 */ /* 0x000fe200078e000c */
[----:B------:R-:W-:-:S02]  /*0450*/  IADD3 R12, PT, PT, RZ, -R11, RZ ;  /* 0x8000000bff0c7210 */ /* 0x000fc40007ffe0ff */
[-C--:B------:R-:W-:Y:S01]  /*0460*/  IADD3 R11, PT, PT, R13, R6.reuse, RZ ;  /* 0x000000060d0b7210 */ /* 0x080fe20007ffe0ff */
[----:B------:R-:W-:Y:S01]  /*0470*/  IMAD R10, R10, 0x900, RZ ;  /* 0x000009000a0a7824 */ /* 0x000fe200078e02ff */
[----:B------:R-:W-:Y:S02]  /*0480*/  ISETP.EQ.OR P0, PT, R15, 0x40, !P0 ;  /* 0x000000400f00780c */ /* 0x000fe40004702670 */
[----:B------:R-:W-:Y:S02]  /*0490*/  PRMT R13, R12, 0x7710, RZ ;  /* 0x000077100c0d7816 */ /* 0x000fe400000000ff */
[----:B------:R-:W-:Y:S02]  /*04a0*/  LOP3.LUT R11, R11, 0xff, RZ, 0xc0, !PT ;  /* 0x000000ff0b0b7812 */ /* 0x000fe400078ec0ff */
[----:B------:R-:W-:Y:S02]  /*04b0*/  P2R R25, PR, RZ, 0x1 ;  /* 0x00000001ff197803 */ /* 0x000fe40000000000 */
[----:B------:R-:W-:-:S02]  /*04c0*/  IADD3 R6, PT, PT, R13, R6, RZ ;  /* 0x000000060d067210 */ /* 0x000fc40007ffe0ff */
[----:B------:R-:W-:Y:S02]  /*04d0*/  ISETP.GT.U32.AND P0, PT, R11, 0xd, PT ;  /* 0x0000000d0b00780c */ /* 0x000fe40003f04070 */
[----:B------:R-:W-:Y:S02]  /*04e0*/  LOP3.LUT R22, R9, 0xffff, RZ, 0xc0, !PT ;  /* 0x0000ffff09167812 */ /* 0x000fe400078ec0ff */
[----:B------:R-:W-:Y:S02]  /*04f0*/  LOP3.LUT R11, R10, 0xffff, RZ, 0xc0, !PT ;  /* 0x0000ffff0a0b7812 */ /* 0x000fe400078ec0ff */
[----:B------:R-:W-:Y:S01]  /*0500*/  LOP3.LUT R10, R6, 0xff, RZ, 0xc0, !PT ;  /* 0x000000ff060a7812 */ /* 0x000fe200078ec0ff */
[----:B------:R-:W-:Y:S01]  /*0510*/  IMAD R22, R22, 0x120, R7 ;  /* 0x0000012016167824 */ /* 0x000fe200078e0207 */
[----:B------:R-:W-:Y:S02]  /*0520*/  SEL R9, RZ, 0x70, !P0 ;  /* 0x00000070ff097807 */ /* 0x000fe40004000000 */
[----:B------:R-:W-:Y:S01]  /*0530*/  IADD3 R6, PT, PT, R11, R8, RZ ;  /* 0x000000080b067210 */ /* 0x000fe20007ffe0ff */
[----:B------:R-:W-:Y:S01]  /*0540*/  VIADD R22, R22, 0x48 ;  /* 0x0000004816167836 */ /* 0x000fe20000000000 */
[----:B------:R-:W-:-:S02]  /*0550*/  LOP3.LUT R7, R9, R10, RZ, 0xfc, !PT ;  /* 0x0000000a09077212 */ /* 0x000fc400078efcff */
[----:B------:R-:W-:Y:S02]  /*0560*/  CS2R R8, SRZ ;  /* 0x0000000000087805 */ /* 0x000fe4000001ff00 */
[C---:B------:R-:W-:Y:S02]  /*0570*/  ISETP.EQ.OR P1, PT, R15.reuse, 0x60, !P1 ;  /* 0x000000600f00780c */ /* 0x040fe40004f22670 */
[----:B------:R-:W-:Y:S02]  /*0580*/  CS2R R10, SRZ ;  /* 0x00000000000a7805 */ /* 0x000fe4000001ff00 */
[C---:B------:R-:W-:Y:S02]  /*0590*/  ISETP.EQ.OR P2, PT, R15.reuse, 0xa0, !P2 ;  /* 0x000000a00f00780c */ /* 0x040fe40005742670 */
[----:B--2---:R-:W-:-:S13]  /*05a0*/  ISETP.EQ.OR P3, PT, R15, 0xc0, !P3 ;  /* 0x000000c00f00780c */ /* 0x004fda0005f62670 */
.L_x_6:
[----:B------:R-:W0:Y:S01]  /*05b0*/  S2R R23, SR_TID.X ;  /* 0x0000000000177919 */ /* 0x000e220000002100 */
[----:B------:R-:W-:Y:S01]  /*05c0*/  HFMA2 R17, -RZ, RZ, 0, 0 ;  /* 0x00000000ff117431 */ /* 0x000fe200000001ff */
[----:B------:R-:W-:Y:S01]  /*05d0*/  MOV R28, RZ ;  /* 0x000000ff001c7202 */ /* 0x000fe20000000f00 */
[----:B------:R-:W1:Y:S08]  /*05e0*/  S2UR UR5, SR_CgaCtaId ;  /* 0x00000000000579c3 */ /* 0x000e700000008800 */
[----:B------:R-:W-:Y:S01]  /*05f0*/  BAR.SYNC.DEFER_BLOCKING 0x0 ;  /* 0x0000000000007b1d */ /* 0x000fe20000010000 */
[----:B0-----:R-:W-:-:S02]  /*0600*/  LOP3.LUT R16, R23, 0xf, RZ, 0xc0, !PT ;  /* 0x0000000f17107812 */ /* 0x001fc400078ec0ff */
[----:B------:R-:W-:Y:S02]  /*0610*/  LOP3.LUT R12, R23, 0xf0, RZ, 0xc0, !PT ;  /* 0x000000f0170c7812 */ /* 0x000fe400078ec0ff */
[----:B------:R-:W-:-:S04]  /*0620*/  ISETP.NE.AND P4, PT, R16, RZ, PT ;  /* 0x000000ff1000720c */ /* 0x000fc80003f85270 */
[----:B------:R-:W-:-:S04]  /*0630*/  ISETP.EQ.OR P6, PT, R16, 0xf, !P4 ;  /* 0x0000000f1000780c */ /* 0x000fc800067c2670 */
[C---:B------:R-:W-:Y:S02]  /*0640*/  ISETP.EQ.OR P0, PT, R12.reuse, 0x80, P6 ;  /* 0x000000800c00780c */ /* 0x040fe40003702670 */
[----:B------:R-:W-:Y:S02]  /*0650*/  ISETP.LT.U32.OR P5, PT, R23, 0x10, P6 ;  /* 0x000000101700780c */ /* 0x000fe400037a1470 */
[----:B------:R-:W-:Y:S02]  /*0660*/  ISETP.EQ.OR P0, PT, R12, 0x70, P0 ;  /* 0x000000700c00780c */ /* 0x000fe40000702670 */
[----:B------:R-:W0:Y:S09]  /*0670*/  LDC.64 R12, c[0x0][0x380] ;  /* 0x0000e000ff0c7b82 */ /* 0x000e320000000a00 */
[----:B------:R-:W-:Y:S01]  /*0680*/  @!P5 IMAD R27, R2, 0xe, R16 ;  /* 0x0000000e021bd824 */ /* 0x000fe200078e0210 */
[----:B------:R-:W-:-:S02]  /*0690*/  SHF.R.U32.HI R2, RZ, 0x4, R23 ;  /* 0x00000004ff027819 */ /* 0x000fc40000011617 */
[----:B------:R-:W-:-:S04]  /*06a0*/  @!P0 IADD3 R14, PT, PT, R23, 0x380, RZ ;  /* 0x00000380170e8810 */ /* 0x000fc80007ffe0ff */
[----:B------:R-:W-:Y:S02]  /*06b0*/  @!P0 SHF.R.U32.HI R15, RZ, 0x8, R14 ;  /* 0x00000008ff0f8819 */ /* 0x000fe4000001160e */
[----:B------:R-:W-:-:S03]  /*06c0*/  @!P0 LOP3.LUT R14, R2, 0x8, RZ, 0x3c, !PT ;  /* 0x00000008020e8812 */ /* 0x000fc600078e3cff */
[----:B------:R-:W-:-:S04]  /*06d0*/  @!P0 IMAD R15, R15, 0xc4, R16 ;  /* 0x000000c40f0f8824 */ /* 0x000fc800078e0210 */
[----:B------:R-:W-:-:S04]  /*06e0*/  @!P0 IMAD R15, R14, 0xe, R15 ;  /* 0x0000000e0e0f8824 */ /* 0x000fc800078e020f */
[----:B------:R-:W-:-:S05]  /*06f0*/  @!P0 IMAD R15, R8, 0x620, R15 ;  /* 0x00000620080f8824 */ /* 0x000fca00078e020f */
[----:B------:R-:W-:Y:S02]  /*0700*/  @!P0 IADD3 R15, PT, PT, R15, -0xf, RZ ;  /* 0xfffffff10f0f8810 */ /* 0x000fe40007ffe0ff */
[----:B------:R-:W-:-:S03]  /*0710*/  IADD3 R24, PT, PT, -R2, 0x1, RZ ;  /* 0x0000000102187810 */ /* 0x000fc60007ffe1ff */
[----:B0-----:R-:W-:Y:S01]  /*0720*/  @!P0 IMAD.WIDE.U32 R14, R15, 0x4, R12 ;  /* 0x000000040f0e8825 */ /* 0x001fe200078e000c */
[----:B------:R-:W-:-:S04]  /*0730*/  LOP3.LUT R26, R23, 0xf0, RZ, 0xc0, !PT ;  /* 0x000000f0171a7812 */ /* 0x000fc800078ec0ff */
[----:B------:R0:W2:Y:S01]  /*0740*/  @!P0 LDG.E.CONSTANT R17, desc[UR6][R14.64] ;  /* 0x000000060e118981 */ /* 0x0000a2000c1e9900 */
[----:B------:R-:W-:-:S04]  /*0750*/  LOP3.LUT P0, RZ, R24, 0xf, RZ, 0xc0, !PT ;  /* 0x0000000f18ff7812 */ /* 0x000fc8000780c0ff */
[----:B------:R-:W-:-:S04]  /*0760*/  ISETP.EQ.OR P0, PT, R26, 0x20, !P0 ;  /* 0x000000201a00780c */ /* 0x000fc80004702670 */
[----:B------:R-:W-:-:S13]  /*0770*/  PLOP3.LUT P0, PT, P0, P6, PT, 0xf8, 0x8f ;  /* 0x00000000008f781c */ /* 0x000fda000070df70 */
[----:B------:R-:W-:Y:S01]  /*0780*/  @!P0 IADD3 R29, PT, PT, R23, 0xe0, RZ ;  /* 0x000000e0171d8810 */ /* 0x000fe20007ffe0ff */
[----:B------:R-:W-:-:S03]  /*0790*/  @!P0 VIADD R24, R2, 0xe ;  /* 0x0000000e02188836 */ /* 0x000fc60000000000 */
[----:B------:R-:W-:Y:S02]  /*07a0*/  @!P0 SHF.R.U32.HI R29, RZ, 0x8, R29 ;  /* 0x00000008ff1d8819 */ /* 0x000fe4000001161d */
[----:B------:R-:W-:-:S03]  /*07b0*/  @!P0 LOP3.LUT R24, R24, 0xf, RZ, 0xc0, !PT ;  /* 0x0000000f18188812 */ /* 0x000fc600078ec0ff */
[----:B------:R-:W-:-:S04]  /*07c0*/  @!P0 IMAD R29, R29, 0xc4, R16 ;  /* 0x000000c41d1d8824 */ /* 0x000fc800078e0210 */
[----:B------:R-:W-:-:S04]  /*07d0*/  @!P0 IMAD R29, R24, 0xe, R29 ;  /* 0x0000000e181d8824 */ /* 0x000fc800078e021d */
[----:B0-----:R-:W-:-:S04]  /*07e0*/  @!P0 IMAD R15, R8, 0x620, R29 ;  /* 0x00000620080f8824 */ /* 0x001fc800078e021d */
[----:B------:R-:W-:-:S05]  /*07f0*/  @!P0 IMAD.WIDE.U32 R14, R15, 0x4, R12 ;  /* 0x000000040f0e8825 */ /* 0x000fca00078e000c */
[----:B------:R0:W3:Y:S01]  /*0800*/  @!P0 LDG.E.CONSTANT R28, desc[UR6][R14.64+-0x3c] ;  /* 0xffffc4060e1c8981 */ /* 0x0000e2000c1e9900 */
[----:B------:R-:W-:-:S13]  /*0810*/  PLOP3.LUT P0, PT, P3, P6, PT, 0xf8, 0x8f ;  /* 0x00000000008f781c */ /* 0x000fda0001f0df70 */
[----:B------:R-:W-:-:S04]  /*0820*/  @!P0 IADD3 R24, PT, PT, R23, 0x540, RZ ;  /* 0x0000054017188810 */ /* 0x000fc80007ffe0ff */
[----:B------:R-:W-:Y:S02]  /*0830*/  @!P0 SHF.R.U32.HI R29, RZ, 0x8, R24 ;  /* 0x00000008ff1d8819 */ /* 0x000fe40000011618 */
[----:B------:R-:W-:-:S03]  /*0840*/  @!P0 IADD3 R24, PT, PT, R2, 0x4, RZ ;  /* 0x0000000402188810 */ /* 0x000fc60007ffe0ff */
[----:B------:R-:W-:Y:S01]  /*0850*/  @!P0 IMAD R29, R29, 0xc4, R16 ;  /* 0x000000c41d1d8824 */ /* 0x000fe200078e0210 */
[----:B------:R-:W-:-:S05]  /*0860*/  @!P0 LOP3.LUT R24, R24, 0xf, RZ, 0xc0, !PT ;  /* 0x0000000f18188812 */ /* 0x000fca00078ec0ff */
[----:B------:R-:W-:-:S04]  /*0870*/  @!P0 IMAD R29, R24, 0xe, R29 ;  /* 0x0000000e181d8824 */ /* 0x000fc800078e021d */
[----:B------:R-:W-:-:S05]  /*0880*/  @!P0 IMAD R29, R8, 0x620, R29 ;  /* 0x00000620081d8824 */ /* 0x000fca00078e021d */
[----:B------:R-:W-:Y:S01]  /*0890*/  @!P0 IADD3 R24, PT, PT, R29, -0xf, RZ ;  /* 0xfffffff11d188810 */ /* 0x000fe20007ffe0ff */
[----:B------:R-:W-:Y:S02]  /*08a0*/  IMAD.MOV.U32 R29, RZ, RZ, RZ ;  /* 0x000000ffff1d7224 */ /* 0x000fe400078e00ff */
[----:B------:R-:W-:Y:S02]  /*08b0*/  @!P5 IMAD R27, R8, 0x620, R27 ;  /* 0x00000620081bd824 */ /* 0x000fe400078e021b */
[----:B0-----:R-:W-:-:S03]  /*08c0*/  @!P0 IMAD.WIDE.U32 R14, R24, 0x4, R12 ;  /* 0x00000004180e8825 */ /* 0x001fc600078e000c */
[----:B------:R-:W-:Y:S02]  /*08d0*/  @!P5 IADD3 R27, PT, PT, R27, -0xf, RZ ;  /* 0xfffffff11b1bd810 */ /* 0x000fe40007ffe0ff */
[----:B------:R0:W4:Y:S03]  /*08e0*/  @!P0 LDG.E.CONSTANT R29, desc[UR6][R14.64] ;  /* 0x000000060e1d8981 */ /* 0x000126000c1e9900 */
[----:B------:R-:W-:-:S04]  /*08f0*/  @!P5 IMAD.WIDE.U32 R26, R27, 0x4, R12 ;  /* 0x000000041b1ad825 */ /* 0x000fc800078e000c */
[----:B0-----:R-:W-:-:S06]  /*0900*/  HFMA2 R15, -RZ, RZ, 0, 0 ;  /* 0x00000000ff0f7431 */ /* 0x001fcc00000001ff */
[----:B------:R0:W5:Y:S01]  /*0910*/  @!P5 LDG.E.CONSTANT R15, desc[UR6][R26.64] ;  /* 0x000000061a0fd981 */ /* 0x000162000c1e9900 */
[----:B------:R-:W-:Y:S01]  /*0920*/  UMOV UR4, 0x400 ;  /* 0x0000040000047882 */ /* 0x000fe20000000000 */
[----:B------:R-:W-:Y:S01]  /*0930*/  IMAD R16, R2, 0xe, R16 ;  /* 0x0000000e02107824 */ /* 0x000fe200078e0210 */
[----:B-1----:R-:W-:Y:S01]  /*0940*/  ULEA UR4, UR5, UR4, 0x18 ;  /* 0x0000000405047291 */ /* 0x002fe2000f8ec0ff */
[----:B------:R-:W-:Y:S02]  /*0950*/  ISETP.GT.U32.OR P0, PT, R23, 0xcf, P6 ;  /* 0x000000cf1700780c */ /* 0x000fe40003704470 */
[----:B------:R-:W-:-:S03]  /*0960*/  IMAD R14, R8, 0x620, R16 ;  /* 0x00000620080e7824 */ /* 0x000fc600078e0210 */
[----:B------:R-:W-:Y:S02]  /*0970*/  LEA R24, R23, UR4, 0x2 ;  /* 0x0000000417187c11 */ /* 0x000fe4000f8e10ff */
[----:B0-----:R-:W-:-:S03]  /*0980*/  CS2R R26, SRZ ;  /* 0x00000000001a7805 */ /* 0x001fc6000001ff00 */
[----:B--2---:R-:W-:Y:S04]  /*0990*/  STS [R24+0xe00], R17 ;  /* 0x000e001118007388 */ /* 0x004fe80000000800 */
[----:B-----5:R0:W-:Y:S02]  /*09a0*/  STS [R24], R15 ;  /* 0x0000000f18007388 */ /* 0x0201e40000000800 */
[----:B0-----:R-:W-:-:S05]  /*09b0*/  IMAD.WIDE.U32 R14, R14, 0x4, R12 ;  /* 0x000000040e0e7825 */ /* 0x001fca00078e000c */
[----:B------:R-:W2:Y:S01]  /*09c0*/  @!P0 LDG.E.CONSTANT R26, desc[UR6][R14.64+0x1294] ;  /* 0x001294060e1a8981 */ /* 0x000ea2000c1e9900 */
[----:B------:R-:W-:-:S04]  /*09d0*/  ISETP.NE.AND P0, PT, R25, RZ, PT ;  /* 0x000000ff1900720c */ /* 0x000fc80003f05270 */
[----:B------:R-:W-:-:S13]  /*09e0*/  PLOP3.LUT P0, PT, P0, P6, PT, 0xf8, 0x8f ;  /* 0x00000000008f781c */ /* 0x000fda000070df70 */
[----:B------:R-:W-:-:S04]  /*09f0*/  @!P0 IMAD R16, R8, 0x620, R3 ;  /* 0x0000062008108824 */ /* 0x000fc800078e0203 */
[----:B------:R-:W-:-:S05]  /*0a00*/  @!P0 IMAD.WIDE.U32 R16, R16, 0x4, R12 ;  /* 0x0000000410108825 */ /* 0x000fca00078e000c */
[----:B------:R0:W5:Y:S01]  /*0a10*/  @!P0 LDG.E.CONSTANT R27, desc[UR6][R16.64] ;  /* 0x00000006101b8981 */ /* 0x000162000c1e9900 */
[----:B------:R-:W-:Y:S02]  /*0a20*/  PLOP3.LUT P0, PT, P1, P6, PT, 0xf8, 0x8f ;  /* 0x00000000008f781c */ /* 0x000fe40000f0df70 */
[----:B------:R-:W-:Y:S01]  /*0a30*/  PLOP3.LUT P6, PT, P2, P6, PT, 0xf8, 0x8f ;  /* 0x00000000008f781c */ /* 0x000fe200017cdf70 */
[----:B---3--:R1:W-:Y:S04]  /*0a40*/  STS [R24+0x380], R28 ;  /* 0x0003801c18007388 */ /* 0x0083e80000000800 */
[----:B----4-:R3:W-:Y:S06]  /*0a50*/  STS [R24+0x1500], R29 ;  /* 0x0015001d18007388 */ /* 0x0107ec0000000800 */
[----:B0-----:R-:W-:Y:S01]  /*0a60*/  @!P0 IMAD R16, R8, 0x620, R4 ;  /* 0x0000062008108824 */ /* 0x001fe200078e0204 */
[----:B-1----:R-:W-:-:S03]  /*0a70*/  MOV R28, RZ ;  /* 0x000000ff001c7202 */ /* 0x002fc60000000f00 */
[----:B------:R-:W-:-:S04]  /*0a80*/  @!P0 IMAD.WIDE.U32 R16, R16, 0x4, R12 ;  /* 0x0000000410108825 */ /* 0x000fc800078e000c */
[----:B---3--:R-:W-:Y:S01]  /*0a90*/  @!P6 IMAD R29, R8, 0x620, R5 ;  /* 0x00000620081de824 */ /* 0x008fe200078e0205 */
[----:B------:R0:W3:Y:S03]  /*0aa0*/  @!P0 LDG.E.CONSTANT R28, desc[UR6][R16.64] ;  /* 0x00000006101c8981 */ /* 0x0000e6000c1e9900 */
[----:B0-----:R-:W-:-:S04]  /*0ab0*/  @!P6 IMAD.WIDE.U32 R16, R29, 0x4, R12 ;  /* 0x000000041d10e825 */ /* 0x001fc800078e000c */
[----:B------:R-:W-:-:S06]  /*0ac0*/  IMAD.MOV.U32 R29, RZ, RZ, RZ ;  /* 0x000000ffff1d7224 */ /* 0x000fcc00078e00ff */
[----:B------:R-:W4:Y:S01]  /*0ad0*/  @!P5 LDG.E.CONSTANT R29, desc[UR6][R14.64+0x1534] ;  /* 0x001534060e1dd981 */ /* 0x000f22000c1e9900 */
[----:B------:R-:W-:Y:S03]  /*0ae0*/  BSSY.RECONVERGENT B0, `(.L_x_0) ;  /* 0x0000013000007945 */ /* 0x000fe60003800200 */
[----:B--2---:R-:W-:Y:S04]  /*0af0*/  STS [R24+0x1880], R26 ;  /* 0x0018801a18007388 */ /* 0x004fe80000000800 */
[----:B-----5:R0:W-:Y:S02]  /*0b00*/  STS [R24+0x700], R27 ;  /* 0x0007001b18007388 */ /* 0x0201e40000000800 */
[----:B0-----:R-:W-:-:S06]  /*0b10*/  HFMA2 R27, -RZ, RZ, 0, 0 ;  /* 0x00000000ff1b7431 */ /* 0x001fcc00000001ff */
[----:B------:R-:W2:Y:S04]  /*0b20*/  @!P6 LDG.E.CONSTANT R27, desc[UR6][R16.64] ;  /* 0x00000006101be981 */ /* 0x000ea8000c1e9900 */
[----:B---3--:R0:W-:Y:S01]  /*0b30*/  STS [R24+0xa80], R28 ;  /* 0x000a801c18007388 */ /* 0x0081e20000000800 */
[----:B------:R-:W-:-:S03]  /*0b40*/  ISETP.GT.U32.AND P0, PT, R23, 0x1f, PT ;  /* 0x0000001f1700780c */ /* 0x000fc60003f04070 */
[----:B----4-:R0:W-:Y:S04]  /*0b50*/  STS [R24+0x1c00], R29 ;  /* 0x001c001d18007388 */ /* 0x0101e80000000800 */
[----:B--2---:R0:W-:Y:S06]  /*0b60*/  STS [R24+0x1180], R27 ;  /* 0x0011801b18007388 */ /* 0x0041ec0000000800 */
[----:B------:R-:W-:Y:S05]  /*0b70*/  @P0 BRA `(.L_x_1) ;  /* 0x0000000000240947 */ /* 0x000fea0003800000 */
[----:B------:R-:W-:Y:S01]  /*0b80*/  ISETP.GT.U32.OR P4, PT, R23, 0xe, !P4 ;  /* 0x0000000e1700780c */ /* 0x000fe20006784470 */
[----:B------:R-:W-:Y:S01]  /*0b90*/  BSSY.RECONVERGENT B1, `(.L_x_2) ;  /* 0x0000006000017945 */ /* 0x000fe20003800200 */
[----:B------:R-:W-:-:S11]  /*0ba0*/  MOV R15, RZ ;  /* 0x000000ff000f7202 */ /* 0x000fd60000000f00 */
[----:B------:R-:W-:Y:S05]  /*0bb0*/  @P4 BRA `(.L_x_3) ;  /* 0x00000000000c4947 */ /* 0x000fea0003800000 */
[----:B------:R-:W-:-:S04]  /*0bc0*/  IMAD R15, R8, 0x620, R23 ;  /* 0x00000620080f7824 */ /* 0x000fc800078e0217 */
[----:B------:R-:W-:-:S05]  /*0bd0*/  IMAD.WIDE.U32 R12, R15, 0x4, R12 ;  /* 0x000000040f0c7825 */ /* 0x000fca00078e000c */
[----:B------:R1:W5:Y:S02]  /*0be0*/  LDG.E.CONSTANT R15, desc[UR6][R12.64+0x1844] ;  /* 0x001844060c0f7981 */ /* 0x000364000c1e9900 */
.L_x_3:
[----:B------:R-:W-:Y:S05]  /*0bf0*/  BSYNC.RECONVERGENT B1 ;  /* 0x0000000000017941 */ /* 0x000fea0003800200 */
.L_x_2:
[----:B-----5:R2:W-:Y:S02]  /*0c00*/  STS [R24+0x1f80], R15 ;  /* 0x001f800f18007388 */ /* 0x0205e40000000800 */
.L_x_1:
[----:B------:R-:W-:Y:S05]  /*0c10*/  BSYNC.RECONVERGENT B0 ;  /* 0x0000000000007941 */ /* 0x000fea0003800200 */
.L_x_0:
[C---:B--2---:R-:W-:Y:S02]  /*0c20*/  IADD3 R15, PT, PT, R23.reuse, 0x8, RZ ;  /* 0x00000008170f7810 */ /* 0x044fe40007ffe0ff */
[----:B-1----:R-:W-:Y:S02]  /*0c30*/  PRMT R12, R23, 0x9910, RZ ;  /* 0x00009910170c7816 */ /* 0x002fe400000000ff */
[----:B------:R-:W-:Y:S02]  /*0c40*/  LOP3.LUT R13, R15, 0xff, RZ, 0xc0, !PT ;  /* 0x000000ff0f0d7812 */ /* 0x000fe400078ec0ff */
[----:B------:R-:W-:Y:S01]  /*0c50*/  ISETP.GT.U32.AND P0, PT, R23, 0x7f, PT ;  /* 0x0000007f1700780c */ /* 0x000fe20003f04070 */
[----:B------:R-:W-:Y:S02]  /*0c60*/  IMAD R12, R12, 0x39, RZ ;  /* 0x000000390c0c7824 */ /* 0x000fe400078e02ff */
[----:B------:R-:W-:-:S03]  /*0c70*/  IMAD R13, R13, 0x39, RZ ;  /* 0x000000390d0d7824 */ /* 0x000fc600078e02ff */
[----:B------:R-:W-:Y:S02]  /*0c80*/  LOP3.LUT R12, R12, 0xffff, RZ, 0xc0, !PT ;  /* 0x0000ffff0c0c7812 */ /* 0x000fe400078ec0ff */
[----:B------:R-:W-:Y:S02]  /*0c90*/  SHF.R.U32.HI R14, RZ, 0xc, R13 ;  /* 0x0000000cff0e7819 */ /* 0x000fe4000001160d */
[----:B------:R-:W-:Y:S02]  /*0ca0*/  IADD3 R13, PT, PT, R23, 0xe0, RZ ;  /* 0x000000e0170d7810 */ /* 0x000fe40007ffe0ff */
[----:B------:R-:W-:Y:S02]  /*0cb0*/  PRMT R16, R14, 0x9910, RZ ;  /* 0x000099100e107816 */ /* 0x000fe400000000ff */
[----:B------:R-:W-:Y:S02]  /*0cc0*/  LOP3.LUT R13, R13, 0xffff, RZ, 0xc0, !PT ;  /* 0x0000ffff0d0d7812 */ /* 0x000fe400078ec0ff */
[----:B------:R-:W-:Y:S01]  /*0cd0*/  SHF.R.U32.HI R14, RZ, 0xc, R12 ;  /* 0x0000000cff0e7819 */ /* 0x000fe2000001160c */
[----:B------:R-:W-:-:S02]  /*0ce0*/  IMAD R16, R16, 0x48, RZ ;  /* 0x0000004810107824 */ /* 0x000fc400078e02ff */
[----:B------:R-:W-:Y:S01]  /*0cf0*/  IMAD R13, R13, 0x38f, RZ ;  /* 0x0000038f0d0d7824 */ /* 0x000fe200078e02ff */
[----:B------:R-:W-:Y:S02]  /*0d00*/  PRMT R12, R14, 0x9910, RZ ;  /* 0x000099100e0c7816 */ /* 0x000fe400000000ff */
[----:B------:R-:W-:Y:S02]  /*0d10*/  IADD3 R16, PT, PT, RZ, -R16, RZ ;  /* 0x80000010ff107210 */ /* 0x000fe40007ffe0ff */
[----:B------:R-:W-:Y:S01]  /*0d20*/  SHF.R.U32.HI R13, RZ, 0x10, R13 ;  /* 0x00000010ff0d7819 */ /* 0x000fe2000001160d */
[----:B------:R-:W-:Y:S01]  /*0d30*/  IMAD R12, R12, 0x48, RZ ;  /* 0x000000480c0c7824 */ /* 0x000fe200078e02ff */
[----:B------:R-:W-:Y:S02]  /*0d40*/  PRMT R16, R16, 0x7710, RZ ;  /* 0x0000771010107816 */ /* 0x000fe400000000ff */
[----:B------:R-:W-:Y:S01]  /*0d50*/  PRMT R17, R13, 0x9910, RZ ;  /* 0x000099100d117816 */ /* 0x000fe200000000ff */
[----:B------:R-:W-:Y:S01]  /*0d60*/  IMAD.MOV R26, RZ, RZ, -R12 ;  /* 0x000000ffff1a7224 */ /* 0x000fe200078e0a0c */
[----:B0-----:R-:W-:Y:S01]  /*0d70*/  IADD3 R24, PT, PT, R15, R16, RZ ;  /* 0x000000100f187210 */ /* 0x001fe20007ffe0ff */
[----:B------:R-:W0:Y:S01]  /*0d80*/  LDC.64 R12, c[0x0][0x388] ;  /* 0x0000e200ff0c7b82 */ /* 0x000e220000000a00 */
[----:B------:R-:W-:Y:S01]  /*0d90*/  IMAD R15, R0, 0x4800, RZ ;  /* 0x00004800000f7824 */ /* 0x000fe200078e02ff */
[----:B------:R-:W-:Y:S01]  /*0da0*/  LOP3.LUT R14, R14, 0xffff, RZ, 0xc0, !PT ;  /* 0x0000ffff0e0e7812 */ /* 0x000fe200078ec0ff */
[----:B------:R-:W-:Y:S01]  /*0db0*/  IMAD R17, R17, 0x900, RZ ;  /* 0x0000090011117824 */ /* 0x000fe200078e02ff */
[----:B------:R-:W-:-:S02]  /*0dc0*/  PRMT R16, R26, 0x7710, RZ ;  /* 0x000077101a107816 */ /* 0x000fc400000000ff */
[----:B------:R-:W-:Y:S02]  /*0dd0*/  LOP3.LUT R24, R15, 0xff, R24, 0xf8, !PT ;  /* 0x000000ff0f187812 */ /* 0x000fe400078ef818 */
[----:B------:R-:W-:Y:S02]  /*0de0*/  IADD3 R16, PT, PT, R16, R23, RZ ;  /* 0x0000001710107210 */ /* 0x000fe40007ffe0ff */
[----:B------:R-:W-:Y:S02]  /*0df0*/  LOP3.LUT R17, R17, 0xffff, RZ, 0xc0, !PT ;  /* 0x0000ffff11117812 */ /* 0x000fe400078ec0ff */
[----:B------:R-:W-:Y:S02]  /*0e00*/  LOP3.LUT R15, R15, 0xff, R16, 0xf8, !PT ;  /* 0x000000ff0f0f7812 */ /* 0x000fe400078ef810 */
[----:B------:R-:W-:-:S03]  /*0e10*/  IADD3 R17, PT, PT, R17, R24, RZ ;  /* 0x0000001811117210 */ /* 0x000fc60007ffe0ff */
[----:B------:R-:W-:Y:S02]  /*0e20*/  IMAD R27, R14, 0x900, R15 ;  /* 0x000009000e1b7824 */ /* 0x000fe400078e020f */
[C---:B------:R-:W-:Y:S02]  /*0e30*/  @!P0 IMAD R15, R8.reuse, 0x48, R6 ;  /* 0x00000048080f8824 */ /* 0x040fe400078e0206 */
[C---:B------:R-:W-:Y:S02]  /*0e40*/  IMAD R17, R8.reuse, 0x48, R17 ;  /* 0x0000004808117824 */ /* 0x040fe400078e0211 */
[----:B------:R-:W-:Y:S02]  /*0e50*/  IMAD R27, R8, 0x48, R27 ;  /* 0x00000048081b7824 */ /* 0x000fe400078e021b */
[----:B0-----:R-:W-:-:S04]  /*0e60*/  @!P0 IMAD.WIDE.U32 R14, R15, 0x4, R12 ;  /* 0x000000040f0e8825 */ /* 0x001fc800078e000c */
[--C-:B------:R-:W-:Y:S02]  /*0e70*/  IMAD.WIDE.U32 R16, R17, 0x4, R12.reuse ;  /* 0x0000000411107825 */ /* 0x100fe400078e000c */
[----:B------:R-:W2:Y:S02]  /*0e80*/  @!P0 LDG.E.CONSTANT R14, desc[UR6][R14.64] ;  /* 0x000000060e0e8981 */ /* 0x000ea4000c1e9900 */
[----:B------:R-:W-:Y:S02]  /*0e90*/  IMAD.WIDE.U32 R12, R27, 0x4, R12 ;  /* 0x000000041b0c7825 */ /* 0x000fe400078e000c */
[----:B------:R-:W3:Y:S04]  /*0ea0*/  LDG.E.CONSTANT R16, desc[UR6][R16.64] ;  /* 0x0000000610107981 */ /* 0x000ee8000c1e9900 */
[----:B------:R0:W4:Y:S01]  /*0eb0*/  LDG.E.CONSTANT R12, desc[UR6][R12.64] ;  /* 0x000000060c0c7981 */ /* 0x000122000c1e9900 */
[----:B------:R-:W1:Y:S01]  /*0ec0*/  S2UR UR5, SR_CgaCtaId ;  /* 0x00000000000579c3 */ /* 0x000e620000008800 */
[----:B------:R-:W-:-:S02]  /*0ed0*/  UMOV UR4, 0x400 ;  /* 0x0000040000047882 */ /* 0x000fc40000000000 */
[----:B------:R-:W-:-:S04]  /*0ee0*/  UIADD3 UR4, UPT, UPT, UR4, 0x2000, URZ ;  /* 0x0000200004047890 */ /* 0x000fc8000fffe0ff */
[----:B-1----:R-:W-:-:S06]  /*0ef0*/  ULEA UR4, UR5, UR4, 0x18 ;  /* 0x0000000405047291 */ /* 0x002fcc000f8ec0ff */
[----:B------:R-:W-:Y:S01]  /*0f00*/  LEA R23, R23, UR4, 0x2 ;  /* 0x0000000417177c11 */ /* 0x000fe2000f8e10ff */
[----:B0-----:R-:W-:Y:S01]  /*0f10*/  HFMA2 R13, -RZ, RZ, 0, 0 ;  /* 0x00000000ff0d7431 */ /* 0x001fe200000001ff */
[----:B------:R-:W-:-:S03]  /*0f20*/  UPLOP3.LUT UP0, UPT, UPT, UPT, UPT, 0x80, 0x8 ;  /* 0x000000000008789c */ /* 0x000fc60003f0f070 */
[----:B--2---:R0:W-:Y:S04]  /*0f30*/  @!P0 STS [R23+0x700], R14 ;  /* 0x0007000e17008388 */ /* 0x0041e80000000800 */
[----:B---3--:R0:W-:Y:S04]  /*0f40*/  STS [R23+0x380], R16 ;  /* 0x0003801017007388 */ /* 0x0081e80000000800 */
[----:B----4-:R0:W-:Y:S01]  /*0f50*/  STS [R23], R12 ;  /* 0x0000000c17007388 */ /* 0x0101e20000000800 */
[----:B------:R-:W-:Y:S06]  /*0f60*/  BAR.SYNC.DEFER_BLOCKING 0x0 ;  /* 0x0000000000007b1d */ /* 0x000fec0000010000 */
.L_x_5:
[----:B------:R-:W1:Y:S01]  /*0f70*/  S2UR UR5, SR_CgaCtaId ;  /* 0x00000000000579c3 */ /* 0x000e620000008800 */
[----:B------:R-:W-:Y:S01]  /*0f80*/  UMOV UR4, 0x400 ;  /* 0x0000040000047882 */ /* 0x000fe20000000000 */
[C---:B0-----:R-:W-:Y:S01]  /*0f90*/  IMAD R12, R13.reuse, 0x400, R7 ;  /* 0x000004000d0c7824 */ /* 0x041fe200078e0207 */
[----:B------:R-:W-:Y:S01]  /*0fa0*/  UPLOP3.LUT UP1, UPT, UPT, UPT, UP0, 0x80, 0x8 ;  /* 0x000000000008789c */ /* 0x000fe20003f2f000 */
[----:B------:R-:W-:Y:S01]  /*0fb0*/  IMAD R13, R13, 0x90, R22 ;  /* 0x000000900d0d7824 */ /* 0x000fe200078e0216 */
[----:B-1----:R-:W-:-:S06]  /*0fc0*/  ULEA UR4, UR5, UR4, 0x18 ;  /* 0x0000000405047291 */ /* 0x002fcc000f8ec0ff */
[----:B------:R-:W-:Y:S01]  /*0fd0*/  LEA R12, R12, UR4, 0x2 ;  /* 0x000000040c0c7c11 */ /* 0x000fe2000f8e10ff */
[----:B------:R-:W-:-:S06]  /*0fe0*/  UMOV UR4, 0x800 ;  /* 0x0000080000047882 */ /* 0x000fcc0000000000 */
.L_x_4:
[----:B------:R-:W-:Y:S04]  /*0ff0*/  LDS R26, [R12+UR4+-0x800] ;  /* 0xfff800040c1a7984 */ /* 0x000fe80008000800 */
[----:B------:R-:W0:Y:S04]  /*1000*/  LDS R24, [R13+UR4+-0x848] ;  /* 0xfff7b8040d187984 */ /* 0x000e280008000800 */
[----:B------:R-:W1:Y:S04]  /*1010*/  LDS R17, [R12+UR4+-0x7c0] ;  /* 0xfff840040c117984 */ /* 0x000e680008000800 */
[----:B------:R-:W2:Y:S04]  /*1020*/  LDS R23, [R13+UR4+-0x83c] ;  /* 0xfff7c4040d177984 */ /* 0x000ea80008000800 */
[----:B------:R-:W3:Y:S04]  /*1030*/  LDS R16, [R12+UR4+-0x780] ;  /* 0xfff880040c107984 */ /* 0x000ee80008000800 */
[----:B------:R-:W4:Y:S04]  /*1040*/  LDS R14, [R13+UR4+-0x830] ;  /* 0xfff7d0040d0e7984 */ /* 0x000f280008000800 */
[----:B------:R-:W5:Y:S01]  /*1050*/  LDS R15, [R12+UR4+-0x740] ;  /* 0xfff8c0040c0f7984 */ /* 0x000f620008000800 */
[----:B0-----:R-:W-:-:S03]  /*1060*/  FFMA R28, R26, R24, R21 ;  /* 0x000000181a1c7223 */ /* 0x001fc60000000015 */
[----:B------:R-:W0:Y:S01]  /*1070*/  LDS R26, [R12+UR4+-0x700] ;  /* 0xfff900040c1a7984 */ /* 0x000e220008000800 */
[----:B-1----:R-:W-:-:S03]  /*1080*/  FFMA R27, R24, R17, R20 ;  /* 0x00000011181b7223 */ /* 0x002fc60000000014 */
[----:B------:R-:W-:Y:S01]  /*1090*/  LDS R20, [R12+UR4+-0x680] ;  /* 0xfff980040c147984 */ /* 0x000fe20008000800 */
[----:B--2---:R-:W-:-:S03]  /*10a0*/  FFMA R21, R17, R23, R28 ;  /* 0x0000001711157223 */ /* 0x004fc6000000001c */
[----:B------:R-:W1:Y:S01]  /*10b0*/  LDS R17, [R12+UR4+-0x6c0] ;  /* 0xfff940040c117984 */ /* 0x000e620008000800 */
[----:B---3--:R-:W-:Y:S01]  /*10c0*/  FFMA R28, R24, R16, R19 ;  /* 0x00000010181c7223 */ /* 0x008fe20000000013 */
[C---:B------:R-:W-:Y:S01]  /*10d0*/  FFMA R27, R16.reuse, R23, R27 ;  /* 0x00000017101b7223 */ /* 0x040fe2000000001b */
[-C--:B----4-:R-:W-:Y:S02]  /*10e0*/  FFMA R16, R16, R14.reuse, R21 ;  /* 0x0000000e10107223 */ /* 0x090fe40000000015 */
[----:B------:R-:W2:Y:S01]  /*10f0*/  LDS R21, [R12+UR4+-0x640] ;  /* 0xfff9c0040c157984 */ /* 0x000ea20008000800 */
[C---:B-----5:R-:W-:Y:S01]  /*1100*/  FFMA R29, R24.reuse, R15, R18 ;  /* 0x0000000f181d7223 */ /* 0x060fe20000000012 */
[CC--:B------:R-:W-:Y:S01]  /*1110*/  FFMA R19, R15.reuse, R23.reuse, R28 ;  /* 0x000000170f137223 */ /* 0x0c0fe2000000001c */
[----:B------:R-:W-:Y:S02]  /*1120*/  FFMA R15, R15, R14, R27 ;  /* 0x0000000e0f0f7223 */ /* 0x000fe4000000001b */
[----:B------:R-:W3:Y:S01]  /*1130*/  LDS R27, [R12+UR4+-0x600] ;  /* 0xfffa00040c1b7984 */ /* 0x000ee20008000800 */
[----:B0-----:R-:W-:Y:S01]  /*1140*/  FFMA R18, R24, R26, R11 ;  /* 0x0000001a18127223 */ /* 0x001fe2000000000b */
[C---:B------:R-:W-:Y:S01]  /*1150*/  FFMA R29, R26.reuse, R23, R29 ;  /* 0x000000171a1d7223 */ /* 0x040fe2000000001d */
[-C--:B------:R-:W-:Y:S01]  /*1160*/  FFMA R11, R26, R14.reuse, R19 ;  /* 0x0000000e1a0b7223 */ /* 0x080fe20000000013 */
[C---:B-1----:R-:W-:Y:S01]  /*1170*/  FFMA R19, R24.reuse, R17, R10 ;  /* 0x0000001118137223 */ /* 0x042fe2000000000a */
[CC--:B------:R-:W-:Y:S01]  /*1180*/  FFMA R26, R17.reuse, R23.reuse, R18 ;  /* 0x00000017111a7223 */ /* 0x0c0fe20000000012 */
[----:B------:R-:W-:Y:S01]  /*1190*/  FFMA R10, R17, R14, R29 ;  /* 0x0000000e110a7223 */ /* 0x000fe2000000001d */
[----:B------:R-:W-:Y:S01]  /*11a0*/  LDS R18, [R13+UR4+-0x824] ;  /* 0xfff7dc040d127984 */ /* 0x000fe20008000800 */
[----:B------:R-:W-:Y:S01]  /*11b0*/  FFMA R24, R24, R20, R9 ;  /* 0x0000001418187223 */ /* 0x000fe20000000009 */
[C---:B------:R-:W-:Y:S01]  /*11c0*/  FFMA R28, R20.reuse, R23, R19 ;  /* 0x00000017141c7223 */ /* 0x040fe20000000013 */
[-C--:B------:R-:W-:Y:S01]  /*11d0*/  FFMA R17, R20, R14.reuse, R26 ;  /* 0x0000000e14117223 */ /* 0x080fe2000000001a */
[----:B------:R-:W0:Y:S01]  /*11e0*/  LDS R29, [R12+UR4+-0x400] ;  /* 0xfffc00040c1d7984 */ /* 0x000e220008000800 */
[----:B--2---:R-:W-:Y:S01]  /*11f0*/  FFMA R23, R23, R21, R24 ;  /* 0x0000001517177223 */ /* 0x004fe20000000018 */
[----:B------:R-:W-:-:S02]  /*1200*/  FFMA R21, R21, R14, R28 ;  /* 0x0000000e15157223 */ /* 0x000fc4000000001c */
[----:B------:R-:W1:Y:S01]  /*1210*/  LDS R20, [R12+UR4+-0x3c0] ;  /* 0xfffc40040c147984 */ /* 0x000e620008000800 */
[----:B---3--:R-:W-:-:S03]  /*1220*/  FFMA R23, R14, R27, R23 ;  /* 0x0000001b0e177223 */ /* 0x008fc60000000017 */
[----:B------:R-:W2:Y:S04]  /*1230*/  LDS R9, [R13+UR4+-0x818] ;  /* 0xfff7e8040d097984 */ /* 0x000ea80008000800 */
[----:B------:R-:W3:Y:S04]  /*1240*/  LDS R24, [R12+UR4+-0x380] ;  /* 0xfffc80040c187984 */ /* 0x000ee80008000800 */
[----:B------:R-:W4:Y:S04]  /*1250*/  LDS R19, [R13+UR4+-0x80c] ;  /* 0xfff7f4040d137984 */ /* 0x000f280008000800 */
[----:B------:R-:W5:Y:S04]  /*1260*/  LDS R26, [R12+UR4+-0x340] ;  /* 0xfffcc0040c1a7984 */ /* 0x000f680008000800 */
[----:B------:R-:W5:Y:S01]  /*1270*/  LDS R14, [R12+UR4+-0x300] ;  /* 0xfffd00040c0e7984 */ /* 0x000f620008000800 */
[----:B0-----:R-:W-:-:S03]  /*1280*/  FFMA R29, R29, R18, R16 ;  /* 0x000000121d1d7223 */ /* 0x001fc60000000010 */
[----:B------:R-:W0:Y:S01]  /*1290*/  LDS R16, [R12+UR4+-0x280] ;  /* 0xfffd80040c107984 */ /* 0x000e220008000800 */
[----:B-1----:R-:W-:Y:S01]  /*12a0*/  FFMA R15, R18, R20, R15 ;  /* 0x00000014120f7223 */ /* 0x002fe2000000000f */
[-C--:B--2---:R-:W-:Y:S02]  /*12b0*/  FFMA R28, R20, R9.reuse, R29 ;  /* 0x00000009141c7223 */ /* 0x084fe4000000001d */
[----:B------:R-:W1:Y:S01]  /*12c0*/  LDS R20, [R12+UR4+-0x2c0] ;  /* 0xfffd40040c147984 */ /* 0x000e620008000800 */
[----:B---3--:R-:W-:Y:S01]  /*12d0*/  FFMA R29, R18, R24, R11 ;  /* 0x00000018121d7223 */ /* 0x008fe2000000000b */
[C---:B------:R-:W-:Y:S01]  /*12e0*/  FFMA R27, R24.reuse, R9, R15 ;  /* 0x00000009181b7223 */ /* 0x040fe2000000000f */
[----:B----4-:R-:W-:Y:S02]  /*12f0*/  FFMA R11, R24, R19, R28 ;  /* 0x00000013180b7223 */ /* 0x010fe4000000001c */
[----:B------:R-:W2:Y:S01]  /*1300*/  LDS R24, [R12+UR4+-0x240] ;  /* 0xfffdc0040c187984 */ /* 0x000ea20008000800 */
[----:B-----5:R-:W-:Y:S01]  /*1310*/  FFMA R15, R18, R26, R10 ;  /* 0x0000001a120f7223 */ /* 0x020fe2000000000a */
[----:B------:R-:W-:-:S02]  /*1320*/  FFMA R28, R26, R9, R29 ;  /* 0x000000091a1c7223 */ /* 0x000fc4000000001d */
[----:B------:R-:W3:Y:S01]  /*1330*/  LDS R10, [R12+UR4+-0x200] ;  /* 0xfffe00040c0a7984 */ /* 0x000ee20008000800 */
[----:B------:R-:W-:Y:S01]  /*1340*/  FFMA R26, R26, R19, R27 ;  /* 0x000000131a1a7223 */ /* 0x000fe2000000001b */
[----:B------:R-:W-:Y:S01]  /*1350*/  FFMA R17, R18, R14, R17 ;  /* 0x0000000e12117223 */ /* 0x000fe20000000011 */
[C---:B------:R-:W-:Y:S01]  /*1360*/  FFMA R15, R14.reuse, R9, R15 ;  /* 0x000000090e0f7223 */ /* 0x040fe2000000000f */
[----:B------:R-:W-:Y:S01]  /*1370*/  FFMA R14, R14, R19, R28 ;  /* 0x000000130e0e7223 */ /* 0x000fe2000000001c */
[C---:B0-----:R-:W-:Y:S01]  /*1380*/  FFMA R23, R18.reuse, R16, R23 ;  /* 0x0000001012177223 */ /* 0x041fe20000000017 */
[----:B-1----:R-:W-:Y:S01]  /*1390*/  FFMA R21, R18, R20, R21 ;  /* 0x0000001412157223 */ /* 0x002fe20000000015 */
[C---:B------:R-:W-:Y:S01]  /*13a0*/  FFMA R28, R20.reuse, R9, R17 ;  /* 0x00000009141c7223 */ /* 0x040fe20000000011 */
[----:B------:R-:W-:Y:S01]  /*13b0*/  FFMA R20, R20, R19, R15 ;  /* 0x0000001314147223 */ /* 0x000fe2000000000f */
[----:B------:R-:W-:Y:S01]  /*13c0*/  LDS R18, [R12+UR4] ;  /* 0x000000040c127984 */ /* 0x000fe20008000800 */
[C---:B------:R-:W-:Y:S01]  /*13d0*/  FFMA R21, R16.reuse, R9, R21 ;  /* 0x0000000910157223 */ /* 0x040fe20000000015 */
[----:B------:R-:W-:-:S02]  /*13e0*/  FFMA R28, R16, R19, R28 ;  /* 0x00000013101c7223 */ /* 0x000fc4000000001c */
[----:B------:R-:W0:Y:S01]  /*13f0*/  LDS R15, [R13+UR4+-0x800] ;  /* 0xfff800040d0f7984 */ /* 0x000e220008000800 */
[----:B--2---:R-:W-:Y:S01]  /*1400*/  FFMA R23, R9, R24, R23 ;  /* 0x0000001809177223 */ /* 0x004fe20000000017 */
[----:B------:R-:W-:Y:S02]  /*1410*/  FFMA R24, R24, R19, R21 ;  /* 0x0000001318187223 */ /* 0x000fe40000000015 */
[----:B------:R-:W1:Y:S01]  /*1420*/  LDS R16, [R12+UR4+0x40] ;  /* 0x000040040c107984 */ /* 0x000e620008000800 */
[----:B---3--:R-:W-:-:S03]  /*1430*/  FFMA R10, R19, R10, R23 ;  /* 0x0000000a130a7223 */ /* 0x008fc60000000017 */
[----:B------:R-:W2:Y:S04]  /*1440*/  LDS R17, [R13+UR4+-0x7f4] ;  /* 0xfff80c040d117984 */ /* 0x000ea80008000800 */
[----:B------:R-:W3:Y:S04]  /*1450*/  LDS R21, [R12+UR4+0x80] ;  /* 0x000080040c157984 */ /* 0x000ee80008000800 */
[----:B------:R-:W4:Y:S04]  /*1460*/  LDS R9, [R13+UR4+-0x7e8] ;  /* 0xfff818040d097984 */ /* 0x000f280008000800 */
[----:B------:R-:W5:Y:S01]  /*1470*/  LDS R19, [R12+UR4+0xc0] ;  /* 0x0000c0040c137984 */ /* 0x000f620008000800 */
[----:B0-----:R-:W-:-:S03]  /*1480*/  FFMA R11, R18, R15, R11 ;  /* 0x0000000f120b7223 */ /* 0x001fc6000000000b */
[----:B------:R-:W0:Y:S01]  /*1490*/  LDS R18, [R12+UR4+0x100] ;  /* 0x000100040c127984 */ /* 0x000e220008000800 */
[C---:B-1----:R-:W-:Y:S01]  /*14a0*/  FFMA R26, R15.reuse, R16, R26 ;  /* 0x000000100f1a7223 */ /* 0x042fe2000000001a */
[----:B--2---:R-:W-:Y:S02]  /*14b0*/  FFMA R23, R16, R17, R11 ;  /* 0x0000001110177223 */ /* 0x004fe4000000000b */
[----:B------:R-:W1:Y:S01]  /*14c0*/  LDS R16, [R12+UR4+0x140] ;  /* 0x000140040c107984 */ /* 0x000e620008000800 */
[----:B---3--:R-:W-:Y:S01]  /*14d0*/  FFMA R27, R15, R21, R14 ;  /* 0x000000150f1b7223 */ /* 0x008fe2000000000e */
[C---:B------:R-:W-:Y:S02]  /*14e0*/  FFMA R26, R21.reuse, R17, R26 ;  /* 0x00000011151a7223 */ /* 0x040fe4000000001a */
[----:B------:R-:W2:Y:S01]  /*14f0*/  LDS R11, [R12+UR4+0x180] ;  /* 0x000180040c0b7984 */ /* 0x000ea20008000800 */
[----:B----4-:R-:W-:-:S03]  /*1500*/  FFMA R21, R21, R9, R23 ;  /* 0x0000000915157223 */ /* 0x010fc60000000017 */
[----:B------:R-:W3:Y:S01]  /*1510*/  LDS R14, [R12+UR4+0x1c0] ;  /* 0x0001c0040c0e7984 */ /* 0x000ee20008000800 */
[----:B-----5:R-:W-:Y:S01]  /*1520*/  FFMA R23, R15, R19, R20 ;  /* 0x000000130f177223 */ /* 0x020fe20000000014 */
[C---:B------:R-:W-:Y:S02]  /*1530*/  FFMA R27, R19.reuse, R17, R27 ;  /* 0x00000011131b7223 */ /* 0x040fe4000000001b */
[----:B------:R-:W4:Y:S01]  /*1540*/  LDS R20, [R12+UR4+0x200] ;  /* 0x000200040c147984 */ /* 0x000f220008000800 */
[----:B------:R-:W-:Y:S01]  /*1550*/  FFMA R19, R19, R9, R26 ;  /* 0x0000000913137223 */ /* 0x000fe2000000001a */
[C---:B0-----:R-:W-:Y:S01]  /*1560*/  FFMA R29, R15.reuse, R18, R28 ;  /* 0x000000120f1d7223 */ /* 0x041fe2000000001c */
[C---:B------:R-:W-:Y:S01]  /*1570*/  FFMA R23, R18.reuse, R17, R23 ;  /* 0x0000001112177223 */ /* 0x040fe20000000017 */
[----:B------:R-:W-:Y:S02]  /*1580*/  FFMA R18, R18, R9, R27 ;  /* 0x0000000912127223 */ /* 0x000fe4000000001b */
[----:B------:R-:W-:Y:S01]  /*1590*/  LDS R27, [R12+UR4+0x480] ;  /* 0x000480040c1b7984 */ /* 0x000fe20008000800 */
[C---:B-1----:R-:W-:Y:S01]  /*15a0*/  FFMA R24, R15.reuse, R16, R24 ;  /* 0x000000100f187223 */ /* 0x042fe20000000018 */
[C---:B------:R-:W-:Y:S01]  /*15b0*/  FFMA R28, R16.reuse, R17, R29 ;  /* 0x00000011101c7223 */ /* 0x040fe2000000001d */
[----:B------:R-:W-:Y:S01]  /*15c0*/  FFMA R16, R16, R9, R23 ;  /* 0x0000000910107223 */ /* 0x000fe20000000017 */
[----:B------:R-:W-:Y:S01]  /*15d0*/  LDS R29, [R12+UR4+0x440] ;  /* 0x000440040c1d7984 */ /* 0x000fe20008000800 */
[----:B--2---:R-:W-:Y:S01]  /*15e0*/  FFMA R26, R15, R11, R10 ;  /* 0x0000000b0f1a7223 */ /* 0x004fe2000000000a */
[C---:B------:R-:W-:Y:S01]  /*15f0*/  FFMA R15, R11.reuse, R17, R24 ;  /* 0x000000110b0f7223 */ /* 0x040fe20000000018 */
[-C--:B------:R-:W-:Y:S01]  /*1600*/  FFMA R11, R11, R9.reuse, R28 ;  /* 0x000000090b0b7223 */ /* 0x080fe2000000001c */
[----:B------:R-:W-:Y:S01]  /*1610*/  LDS R24, [R12+UR4+0x400] ;  /* 0x000400040c187984 */ /* 0x000fe20008000800 */
[----:B---3--:R-:W-:Y:S01]  /*1620*/  FFMA R26, R17, R14, R26 ;  /* 0x0000000e111a7223 */ /* 0x008fe2000000001a */
[----:B------:R-:W-:-:S02]  /*1630*/  FFMA R15, R14, R9, R15 ;  /* 0x000000090e0f7223 */ /* 0x000fc4000000000f */
[----:B------:R-:W0:Y:S01]  /*1640*/  LDS R10, [R13+UR4+-0x7dc] ;  /* 0xfff824040d0a7984 */ /* 0x000e220008000800 */
[----:B----4-:R-:W-:-:S03]  /*1650*/  FFMA R17, R9, R20, R26 ;  /* 0x0000001409117223 */ /* 0x010fc6000000001a */
[----:B------:R-:W1:Y:S04]  /*1660*/  LDS R14, [R13+UR4+-0x7d0] ;  /* 0xfff830040d0e7984 */ /* 0x000e680008000800 */
[----:B------:R-:W2:Y:S04]  /*1670*/  LDS R9, [R13+UR4+-0x7c4] ;  /* 0xfff83c040d097984 */ /* 0x000ea80008000800 */
[----:B------:R-:W3:Y:S04]  /*1680*/  LDS R23, [R12+UR4+0x4c0] ;  /* 0x0004c0040c177984 */ /* 0x000ee80008000800 */
[----:B------:R-:W4:Y:S01]  /*1690*/  LDS R26, [R12+UR4+0x580] ;  /* 0x000580040c1a7984 */ /* 0x000f220008000800 */
[----:B0-----:R-:W-:Y:S01]  /*16a0*/  FFMA R24, R24, R10, R21 ;  /* 0x0000000a18187223 */ /* 0x001fe20000000015 */
[----:B------:R-:W-:-:S02]  /*16b0*/  FFMA R20, R10, R29, R19 ;  /* 0x0000001d0a147223 */ /* 0x000fc40000000013 */
[----:B------:R-:W0:Y:S01]  /*16c0*/  LDS R19, [R12+UR4+0x500] ;  /* 0x000500040c137984 */ /* 0x000e220008000800 */
[-C--:B-1----:R-:W-:Y:S01]  /*16d0*/  FFMA R24, R29, R14.reuse, R24 ;  /* 0x0000000e1d187223 */ /* 0x082fe20000000018 */
[----:B------:R-:W-:Y:S01]  /*16e0*/  FFMA R29, R10, R27, R18 ;  /* 0x0000001b0a1d7223 */ /* 0x000fe20000000012 */
[C---:B------:R-:W-:Y:S01]  /*16f0*/  FFMA R20, R27.reuse, R14, R20 ;  /* 0x0000000e1b147223 */ /* 0x040fe20000000014 */
[----:B------:R-:W1:Y:S01]  /*1700*/  LDS R18, [R12+UR4+0x540] ;  /* 0x000540040c127984 */ /* 0x000e620008000800 */
[----:B--2---:R-:W-:-:S03]  /*1710*/  FFMA R21, R27, R9, R24 ;  /* 0x000000091b157223 */ /* 0x004fc60000000018 */
[----:B------:R-:W2:Y:S01]  /*1720*/  LDS R24, [R12+UR4+0x5c0] ;  /* 0x0005c0040c187984 */ /* 0x000ea20008000800 */
[C---:B---3--:R-:W-:Y:S01]  /*1730*/  FFMA R28, R10.reuse, R23, R16 ;  /* 0x000000170a1c7223 */ /* 0x048fe20000000010 */
[C---:B------:R-:W-:Y:S01]  /*1740*/  FFMA R27, R23.reuse, R14, R29 ;  /* 0x0000000e171b7223 */ /* 0x040fe2000000001d */
[----:B------:R-:W-:Y:S01]  /*1750*/  FFMA R20, R23, R9, R20 ;  /* 0x0000000917147223 */ /* 0x000fe20000000014 */
[----:B------:R-:W3:Y:S01]  /*1760*/  LDS R16, [R12+UR4+0x600] ;  /* 0x000600040c107984 */ /* 0x000ee20008000800 */
[----:B------:R-:W-:Y:S01]  /*1770*/  UIADD3 UR4, UPT, UPT, UR4, 0x4, URZ ;  /* 0x0000000404047890 */ /* 0x000fe2000fffe0ff */
[----:B----4-:R-:W-:-:S03]  /*1780*/  FFMA R17, R10, R26, R17 ;  /* 0x0000001a0a117223 */ /* 0x010fc60000000011 */
[----:B------:R-:W-:Y:S01]  /*1790*/  UISETP.NE.AND UP0, UPT, UR4, 0x80c, UPT ;  /* 0x0000080c0400788c */ /* 0x000fe2000bf05270 */
[C---:B0-----:R-:W-:Y:S01]  /*17a0*/  FFMA R11, R10.reuse, R19, R11 ;  /* 0x000000130a0b7223 */ /* 0x041fe2000000000b */
[C---:B------:R-:W-:Y:S01]  /*17b0*/  FFMA R23, R19.reuse, R14, R28 ;  /* 0x0000000e13177223 */ /* 0x040fe2000000001c */
[-C--:B------:R-:W-:Y:S01]  /*17c0*/  FFMA R19, R19, R9.reuse, R27 ;  /* 0x0000000913137223 */ /* 0x080fe2000000001b */
[----:B-1----:R-:W-:Y:S01]  /*17d0*/  FFMA R15, R10, R18, R15 ;  /* 0x000000120a0f7223 */ /* 0x002fe2000000000f */
[CC--:B------:R-:W-:Y:S01]  /*17e0*/  FFMA R11, R18.reuse, R14.reuse, R11 ;  /* 0x0000000e120b7223 */ /* 0x0c0fe2000000000b */
[-C--:B------:R-:W-:Y:S02]  /*17f0*/  FFMA R18, R18, R9.reuse, R23 ;  /* 0x0000000912127223 */ /* 0x080fe40000000017 */
[----:B------:R-:W-:Y:S01]  /*1800*/  FFMA R15, R26, R14, R15 ;  /* 0x0000000e1a0f7223 */ /* 0x000fe2000000000f */
[----:B--2---:R-:W-:Y:S01]  /*1810*/  FFMA R14, R14, R24, R17 ;  /* 0x000000180e0e7223 */ /* 0x004fe20000000011 */
[----:B------:R-:W-:-:S02]  /*1820*/  FFMA R11, R26, R9, R11 ;  /* 0x000000091a0b7223 */ /* 0x000fc4000000000b */
[----:B------:R-:W-:Y:S01]  /*1830*/  FFMA R10, R24, R9, R15 ;  /* 0x00000009180a7223 */ /* 0x000fe2000000000f */
[----:B---3--:R-:W-:Y:S01]  /*1840*/  FFMA R9, R9, R16, R14 ;  /* 0x0000001009097223 */ /* 0x008fe2000000000e */
[----:B------:R-:W-:Y:S06]  /*1850*/  BRA.U UP0, `(.L_x_4) ;  /* 0xfffffff500e47547 */ /* 0x000fec000b83ffff */
[----:B------:R-:W-:Y:S01]  /*1860*/  HFMA2 R13, -RZ, RZ, 0, 5.9604644775390625e-08 ;  /* 0x00000001ff0d7431 */ /* 0x000fe200000001ff */
[----:B------:R-:W-:Y:S01]  /*1870*/  UPLOP3.LUT UP0, UPT, UPT, UPT, UPT, 0x40, 0x4 ;  /* 0x000000000004789c */ /* 0x000fe20003f0e870 */
[----:B------:R-:W-:Y:S10]  /*1880*/  BRA.U UP1, `(.L_x_5) ;  /* 0xfffffff501b87547 */ /* 0x000ff4000b83ffff */
[----:B------:R-:W-:-:S04]  /*1890*/  IADD3 R8, PT, PT, R8, 0x1, RZ ;  /* 0x0000000108087810 */ /* 0x000fc80007ffe0ff */
[----:B------:R-:W-:-:S13]  /*18a0*/  ISETP.NE.AND P0, PT, R8, 0x20, PT ;  /* 0x000000200800780c */ /* 0x000fda0003f05270 */
[----:B------:R-:W-:Y:S05]  /*18b0*/  @P0 BRA `(.L_x_6) ;  /* 0xffffffec003c0947 */ /* 0x000fea000383ffff */
[----:B------:R-:W0:Y:S02]  /*18c0*/  S2R R5, SR_TID.X ;  /* 0x0000000000057919 */ /* 0x000e240000002100 */
[----:B0-----:R-:W-:-:S04]  /*18d0*/  LOP3.LUT R2, R5, 0xffff, RZ, 0xc0, !PT ;  /* 0x0000ffff05027812 */ /* 0x001fc800078ec0ff */
[----:B------:R-:W-:-:S04]  /*18e0*/  SHF.R.U32.HI R2, RZ, 0x1, R2 ;  /* 0x00000001ff027819 */ /* 0x000fc80000011602 */
[----:B------:R-:W-:-:S05]  /*18f0*/  PRMT R2, R2, 0x9910, RZ ;  /* 0x0000991002027816 */ /* 0x000fca00000000ff */
[----:B------:R-:W-:-:S05]  /*1900*/  IMAD R2, R2, 0x93, RZ ;  /* 0x0000009302027824 */ /* 0x000fca00078e02ff */
[----:B------:R-:W-:-:S04]  /*1910*/  LOP3.LUT R2, R2, 0xffff, RZ, 0xc0, !PT ;  /* 0x0000ffff02027812 */ /* 0x000fc800078ec0ff */
[----:B------:R-:W-:Y:S02]  /*1920*/  SHF.R.U32.HI R3, RZ, 0xa, R2 ;  /* 0x0000000aff037819 */ /* 0x000fe40000011602 */
[----:B------:R-:W-:Y:S02]  /*1930*/  LOP3.LUT R2, R5, 0xffff, RZ, 0xc0, !PT ;  /* 0x0000ffff05027812 */ /* 0x000fe400078ec0ff */
[----:B------:R-:W-:Y:S02]  /*1940*/  PRMT R3, R3, 0x9910, RZ ;  /* 0x0000991003037816 */ /* 0x000fe400000000ff */
[----:B------:R-:W-:-:S03]  /*1950*/  SHF.R.U32.HI R2, RZ, 0x1, R2 ;  /* 0x00000001ff027819 */ /* 0x000fc60000011602 */
[----:B------:R-:W-:Y:S01]  /*1960*/  IMAD R3, R3, 0xe, RZ ;  /* 0x0000000e03037824 */ /* 0x000fe200078e02ff */
[----:B------:R-:W-:-:S04]  /*1970*/  PRMT R4, R2, 0x9910, RZ ;  /* 0x0000991002047816 */ /* 0x000fc800000000ff */
[----:B------:R-:W-:Y:S01]  /*1980*/  IADD3 R6, PT, PT, RZ, -R3, RZ ;  /* 0x80000003ff067210 */ /* 0x000fe20007ffe0ff */
[----:B------:R-:W-:Y:S01]  /*1990*/  IMAD R4, R4, 0x93, RZ ;  /* 0x0000009304047824 */ /* 0x000fe200078e02ff */
[----:B------:R-:W0:Y:S02]  /*19a0*/  LDC.64 R2, c[0x0][0x390] ;  /* 0x0000e400ff027b82 */ /* 0x000e240000000a00 */
[----:B------:R-:W-:Y:S02]  /*19b0*/  PRMT R6, R6, 0x7710, RZ ;  /* 0x0000771006067816 */ /* 0x000fe400000000ff */
[----:B------:R-:W-:Y:S02]  /*19c0*/  LOP3.LUT R4, R4, 0xffff, RZ, 0xc0, !PT ;  /* 0x0000ffff04047812 */ /* 0x000fe400078ec0ff */
[----:B------:R-:W-:Y:S02]  /*19d0*/  IADD3 R6, PT, PT, R6, R5, RZ ;  /* 0x0000000506067210 */ /* 0x000fe40007ffe0ff */
[----:B------:R-:W-:-:S02]  /*19e0*/  SHF.R.U32.HI R4, RZ, 0xa, R4 ;  /* 0x0000000aff047819 */ /* 0x000fc40000011604 */
[----:B------:R-:W-:Y:S02]  /*19f0*/  LOP3.LUT R7, R6, 0xff, RZ, 0xc0, !PT ;  /* 0x000000ff06077812 */ /* 0x000fe400078ec0ff */
[----:B------:R-:W-:-:S03]  /*1a00*/  LOP3.LUT R5, R4, 0xffff, RZ, 0xc0, !PT ;  /* 0x0000ffff04057812 */ /* 0x000fc600078ec0ff */
[----:B------:R-:W-:-:S04]  /*1a10*/  IMAD R0, R0, 0x620, R7 ;  /* 0x0000062000007824 */ /* 0x000fc800078e0207 */
[----:B------:R-:W-:-:S04]  /*1a20*/  IMAD R5, R5, 0x62, R0 ;  /* 0x0000006205057824 */ /* 0x000fc800078e0200 */
[----:B0-----:R-:W-:-:S05]  /*1a30*/  IMAD.WIDE.U32 R2, R5, 0x4, R2 ;  /* 0x0000000405027825 */ /* 0x001fca00078e0002 */
[----:B------:R-:W-:Y:S04]  /*1a40*/  STG.E desc[UR6][R2.64], R21 ;  /* 0x0000001502007986 */ /* 0x000fe8000c101906 */
[----:B------:R-:W-:Y:S04]  /*1a50*/  STG.E desc[UR6][R2.64+0x38], R20 ;  /* 0x0000381402007986 */ /* 0x000fe8000c101906 */
[----:B------:R-:W-:Y:S04]  /*1a60*/  STG.E desc[UR6][R2.64+0x70], R19 ;  /* 0x0000701302007986 */ /* 0x000fe8000c101906 */
[----:B------:R-:W-:Y:S04]  /*1a70*/  STG.E desc[UR6][R2.64+0xa8], R18 ;  /* 0x0000a81202007986 */ /* 0x000fe8000c101906 */
[----:B------:R-:W-:Y:S04]  /*1a80*/  STG.E desc[UR6][R2.64+0xe0], R11 ;  /* 0x0000e00b02007986 */ /* 0x000fe8000c101906 */
[----:B------:R-:W-:Y:S04]  /*1a90*/  STG.E desc[UR6][R2.64+0x118], R10 ;  /* 0x0001180a02007986 */ /* 0x000fe8000c101906 */
[----:B------:R-:W-:Y:S01]  /*1aa0*/  STG.E desc[UR6][R2.64+0x150], R9 ;  /* 0x0001500902007986 */ /* 0x000fe2000c101906 */
[----:B------:R-:W-:Y:S05]  /*1ab0*/  EXIT ;  /* 0x000000000000794d */ /* 0x000fea0003800000 */
.L_x_7:
[----:B------:R-:W-:-:S00]  /*1ac0*/  BRA `(.L_x_7) ;  /* 0xfffffffc00fc7947 */ /* 0x000fc0000383ffff */
[----:B------:R-:W-:-:S00]  /*1ad0*/  NOP ;  /* 0x0000000000007918 */ /* 0x000fc00000000000 */
        /* <DEDUP_REMOVED lines=10> */
.L_x_8:


//--------------------- .nv.shared.candidate3     --------------------------
	.section	.nv.shared.candidate3,"aw",@nobits
	.sectionflags	@""
	.align	4
.nv.shared.candidate3:
	.zero		11520


//--------------------- .nv.shared.reserved.0     --------------------------
	.section	.nv.shared.reserved.0,"aw",@nobits
	.weak		__nv_reservedSMEM_offset_0_alias
	.size		__nv_reservedSMEM_offset_0_alias, 0, 64
	.other		__nv_reservedSMEM_offset_0_alias,@"STO_CUDA_RESERVED_SHARED STV_DEFAULT"
__nv_reservedSMEM_offset_0_alias:
	.zero		0
	.zero		64


//--------------------- .nv.constant0.candidate3  --------------------------
	.section	.nv.constant0.candidate3,"a",@progbits
	.sectionflags	@""
	.align	4
.nv.constant0.candidate3:
	.zero		920


//--------------------- SYMBOLS --------------------------

	.type		.nv.reservedSmem.offset0,@object
	.size		.nv.reservedSmem.offset0,0x4
	.type		.nv.reservedSmem.cap,@object
	.size		.nv.reservedSmem.cap,0x4
